	.target	sm_90a

	.elftype	@"ET_EXEC"


//--------------------- .note.nv.tkinfo           --------------------------
	.section	.note.nv.tkinfo,"",@"SHT_NOTE"
	.sectionflags	@"SHF_NOTE_NV_TKINFO"
	.tkinfo
        /*0018*/ 	.word	0x00000002
        /*0030*/ 	.string	""
        /*0030*/ 	.string	"ptxas"
        /*0030*/ 	.string	"Cuda compilation tools, release 13.0, V13.0.88"
        /*0030*/ 	.string	"Build cuda_13.0.r13.0/compiler.36424714_0"
        /*0030*/ 	.string	"-v  -suppress-debug-info  -lineinfo  -arch sm_90a "



//--------------------- .note.nv.cuinfo           --------------------------
	.section	.note.nv.cuinfo,"",@"SHT_NOTE"
	.sectionflags	@"SHF_NOTE_NV_CUINFO"
        /*0018*/ 	.short	0x0002
        /*001a*/ 	.short	0x005a
        /*001c*/ 	.short	0x0082
	.zero		2


//--------------------- .nv.info                  --------------------------
	.section	.nv.info,"",@"SHT_CUDA_INFO"
	.align	4


	//----- nvinfo : EIATTR_REGCOUNT
	.align		4
        /*0000*/ 	.byte	0x04, 0x2f
        /*0002*/ 	.short	(.L_1 - .L_0)
	.align		4
.L_0:
        /*0004*/ 	.word	index@(gluon_wgmma)
        /*0008*/ 	.word	0x0000003a


	//----- nvinfo : EIATTR_FRAME_SIZE
	.align		4
.L_1:
        /*000c*/ 	.byte	0x04, 0x11
        /*000e*/ 	.short	(.L_3 - .L_2)
	.align		4
.L_2:
        /*0010*/ 	.word	index@(gluon_wgmma)
        /*0014*/ 	.word	0x00000000


	//----- nvinfo : EIATTR_MIN_STACK_SIZE
	.align		4
.L_3:
        /*0018*/ 	.byte	0x04, 0x12
        /*001a*/ 	.short	(.L_5 - .L_4)
	.align		4
.L_4:
        /*001c*/ 	.word	index@(gluon_wgmma)
        /*0020*/ 	.word	0x00000000
.L_5:


//--------------------- .nv.compat                --------------------------
	.section	.nv.compat,"",@"SHT_CUDA_COMPAT_INFO"
	.align	4
        /*0000*/ 	.byte	0x02, 0x09, 0x01, 0x00, 0x02, 0x02, 0x04, 0x00, 0x02, 0x05, 0x05, 0x00, 0x03, 0x07, 0x01, 0x01
        /*0010*/ 	.byte	0x02, 0x03, 0x03, 0x00, 0x02, 0x06, 0x01, 0x00, 0x04, 0x0b, 0x08, 0x00, 0x00, 0x00, 0x00, 0x00
        /*0020*/ 	.byte	0x00, 0x00, 0x00, 0x00


//--------------------- .nv.info.gluon_wgmma      --------------------------
	.section	.nv.info.gluon_wgmma,"",@"SHT_CUDA_INFO"
	.sectionflags	@""
	.align	4


	//----- nvinfo : EIATTR_CUDA_API_VERSION
	.align		4
        /*0000*/ 	.byte	0x04, 0x37
        /*0002*/ 	.short	(.L_7 - .L_6)
.L_6:
        /*0004*/ 	.word	0x00000082


	//----- nvinfo : EIATTR_KPARAM_INFO
	.align		4
.L_7:
        /*0008*/ 	.byte	0x04, 0x17
        /*000a*/ 	.short	(.L_9 - .L_8)
.L_8:
        /*000c*/ 	.word	0x00000000
        /*0010*/ 	.short	0x000a
        /*0012*/ 	.short	0x0048
        /*0014*/ 	.byte	0x00, 0xf4, 0x21, 0x00


	//----- nvinfo : EIATTR_KPARAM_INFO
	.align		4
.L_9:
        /*0018*/ 	.byte	0x04, 0x17
        /*001a*/ 	.short	(.L_11 - .L_10)
.L_10:
        /*001c*/ 	.word	0x00000000
        /*0020*/ 	.short	0x0009
        /*0022*/ 	.short	0x0040
        /*0024*/ 	.byte	0x00, 0xf4, 0x21, 0x00


	//----- nvinfo : EIATTR_KPARAM_INFO
	.align		4
.L_11:
        /*0028*/ 	.byte	0x04, 0x17
        /*002a*/ 	.short	(.L_13 - .L_12)
.L_12:
        /*002c*/ 	.word	0x00000000
        /*0030*/ 	.short	0x0008
        /*0032*/ 	.short	0x0038
        /*0034*/ 	.byte	0x00, 0xf0, 0x21, 0x00


	//----- nvinfo : EIATTR_KPARAM_INFO
	.align		4
.L_13:
        /*0038*/ 	.byte	0x04, 0x17
        /*003a*/ 	.short	(.L_15 - .L_14)
.L_14:
        /*003c*/ 	.word	0x00000000
        /*0040*/ 	.short	0x0007
        /*0042*/ 	.short	0x0030
        /*0044*/ 	.byte	0x00, 0xf0, 0x21, 0x00


	//----- nvinfo : EIATTR_KPARAM_INFO
	.align		4
.L_15:
        /*0048*/ 	.byte	0x04, 0x17
        /*004a*/ 	.short	(.L_17 - .L_16)
.L_16:
        /*004c*/ 	.word	0x00000000
        /*0050*/ 	.short	0x0006
        /*0052*/ 	.short	0x0028
        /*0054*/ 	.byte	0x00, 0xf0, 0x21, 0x00


	//----- nvinfo : EIATTR_KPARAM_INFO
	.align		4
.L_17:
        /*0058*/ 	.byte	0x04, 0x17
        /*005a*/ 	.short	(.L_19 - .L_18)
.L_18:
        /*005c*/ 	.word	0x00000000
        /*0060*/ 	.short	0x0005
        /*0062*/ 	.short	0x0020
        /*0064*/ 	.byte	0x00, 0xf0, 0x11, 0x00


	//----- nvinfo : EIATTR_KPARAM_INFO
	.align		4
.L_19:
        /*0068*/ 	.byte	0x04, 0x17
        /*006a*/ 	.short	(.L_21 - .L_20)
.L_20:
        /*006c*/ 	.word	0x00000000
        /*0070*/ 	.short	0x0004
        /*0072*/ 	.short	0x001c
        /*0074*/ 	.byte	0x00, 0xf0, 0x11, 0x00


	//----- nvinfo : EIATTR_KPARAM_INFO
	.align		4
.L_21:
        /*0078*/ 	.byte	0x04, 0x17
        /*007a*/ 	.short	(.L_23 - .L_22)
.L_22:
        /*007c*/ 	.word	0x00000000
        /*0080*/ 	.short	0x0003
        /*0082*/ 	.short	0x0018
        /*0084*/ 	.byte	0x00, 0xf0, 0x11, 0x00


	//----- nvinfo : EIATTR_KPARAM_INFO
	.align		4
.L_23:
        /*0088*/ 	.byte	0x04, 0x17
        /*008a*/ 	.short	(.L_25 - .L_24)
.L_24:
        /*008c*/ 	.word	0x00000000
        /*0090*/ 	.short	0x0002
        /*0092*/ 	.short	0x0010
        /*0094*/ 	.byte	0x00, 0xf4, 0x21, 0x00


	//----- nvinfo : EIATTR_KPARAM_INFO
	.align		4
.L_25:
        /*0098*/ 	.byte	0x04, 0x17
        /*009a*/ 	.short	(.L_27 - .L_26)
.L_26:
        /*009c*/ 	.word	0x00000000
        /*00a0*/ 	.short	0x0001
        /*00a2*/ 	.short	0x0008
        /*00a4*/ 	.byte	0x00, 0xf4, 0x21, 0x00


	//----- nvinfo : EIATTR_KPARAM_INFO
	.align		4
.L_27:
        /*00a8*/ 	.byte	0x04, 0x17
        /*00aa*/ 	.short	(.L_29 - .L_28)
.L_28:
        /*00ac*/ 	.word	0x00000000
        /*00b0*/ 	.short	0x0000
        /*00b2*/ 	.short	0x0000
        /*00b4*/ 	.byte	0x00, 0xf4, 0x21, 0x00


	//----- nvinfo : EIATTR_SPARSE_MMA_MASK
	.align		4
.L_29:
        /*00b8*/ 	.byte	0x03, 0x50
        /*00ba*/ 	.short	0x0000


	//----- nvinfo : EIATTR_MAXREG_COUNT
	.align		4
        /*00bc*/ 	.byte	0x03, 0x1b
        /*00be*/ 	.short	0x00ff


	//----- nvinfo : EIATTR_NUM_BARRIERS
	.align		4
        /*00c0*/ 	.byte	0x02, 0x4c
        /*00c2*/ 	.byte	0x01
	.zero		1


	//----- nvinfo : EIATTR_MERCURY_ISA_VERSION
	.align		4
        /*00c4*/ 	.byte	0x03, 0x5f
        /*00c6*/ 	.short	0x0101


	//----- nvinfo : EIATTR_INT_WARP_WIDE_INSTR_OFFSETS
	.align		4
        /*00c8*/ 	.byte	0x04, 0x31
        /*00ca*/ 	.short	(.L_31 - .L_30)


	//   ....[0]....
.L_30:
        /*00cc*/ 	.word	0x00001290


	//   ....[1]....
        /*00d0*/ 	.word	0x000012b0


	//   ....[2]....
        /*00d4*/ 	.word	0x000012c0


	//   ....[3]....
        /*00d8*/ 	.word	0x000012d0


	//   ....[4]....
        /*00dc*/ 	.word	0x000013e0


	//   ....[5]....
        /*00e0*/ 	.word	0x00001680


	//   ....[6]....
        /*00e4*/ 	.word	0x00001690


	//   ....[7]....
        /*00e8*/ 	.word	0x00001700


	//   ....[8]....
        /*00ec*/ 	.word	0x00001710


	//   ....[9]....
        /*00f0*/ 	.word	0x00001b50


	//   ....[10]....
        /*00f4*/ 	.word	0x00001b70


	//----- nvinfo : EIATTR_COOP_GROUP_MASK_REGIDS
	.align		4
.L_31:
        /*00f8*/ 	.byte	0x04, 0x29
        /*00fa*/ 	.short	(.L_33 - .L_32)


	//   ....[0]....
.L_32:
        /*00fc*/ 	.word	0xffffffff


	//   ....[1]....
        /*0100*/ 	.word	0xffffffff


	//   ....[2]....
        /*0104*/ 	.word	0xffffffff


	//----- nvinfo : EIATTR_COOP_GROUP_INSTR_OFFSETS
	.align		4
.L_33:
        /*0108*/ 	.byte	0x04, 0x28
        /*010a*/ 	.short	(.L_35 - .L_34)


	//   ....[0]....
.L_34:
        /*010c*/ 	.word	0x00000140


	//   ....[1]....
        /*0110*/ 	.word	0x000006e0


	//   ....[2]....
        /*0114*/ 	.word	0x00000cb0


	//----- nvinfo : EIATTR_MBARRIER_INSTR_OFFSETS
	.align		4
.L_35:
        /*0118*/ 	.byte	0x04, 0x39
        /*011a*/ 	.short	(.L_37 - .L_36)


	//   ....[0]....
.L_36:
        /*011c*/ 	.word	0x00001430
        /*0120*/ 	.word	0x000000ff
        /*0124*/ 	.word	0x00008000
        /*0128*/ 	.short	0x0100
        /*012a*/ 	.byte	0x0c
	.zero		1


	//   ....[1]....
        /*012c*/ 	.word	0x00001450
        /*0130*/ 	.word	0x000000ff
        /*0134*/ 	.word	0x00008008
        /*0138*/ 	.short	0x0100
        /*013a*/ 	.byte	0x0c
	.zero		1


	//   ....[2]....
        /*013c*/ 	.word	0x00001480
        /*0140*/ 	.word	0x000000ff
        /*0144*/ 	.word	0x00008010
        /*0148*/ 	.short	0x0100
        /*014a*/ 	.byte	0x0c
	.zero		1


	//   ....[3]....
        /*014c*/ 	.word	0x000014a0
        /*0150*/ 	.word	0x000000ff
        /*0154*/ 	.word	0x00008018
        /*0158*/ 	.short	0x0100
        /*015a*/ 	.byte	0x0c
	.zero		1


	//   ....[4]....
        /*015c*/ 	.word	0x000017c0
        /*0160*/ 	.word	0x000000ff
        /*0164*/ 	.word	0x00008000
        /*0168*/ 	.short	0x010a
        /*016a*/ 	.byte	0x0d
	.zero		1


	//   ....[5]....
        /*016c*/ 	.word	0x00001ab0
        /*0170*/ 	.word	0x000000ff
        /*0174*/ 	.word	0x00008000
        /*0178*/ 	.short	0x0108
        /*017a*/ 	.byte	0x0c
	.zero		1


	//   ....[6]....
        /*017c*/ 	.word	0x00001bc0
        /*0180*/ 	.word	0x000000ff
        /*0184*/ 	.word	0x00008008
        /*0188*/ 	.short	0x0108
        /*018a*/ 	.byte	0x0c
	.zero		1


	//   ....[7]....
        /*018c*/ 	.word	0x00001c00
        /*0190*/ 	.word	0x000000ff
        /*0194*/ 	.word	0x00008010
        /*0198*/ 	.short	0x0108
        /*019a*/ 	.byte	0x0c
	.zero		1


	//   ....[8]....
        /*019c*/ 	.word	0x00001c20
        /*01a0*/ 	.word	0x000000ff
        /*01a4*/ 	.word	0x00008018
        /*01a8*/ 	.short	0x0108
        /*01aa*/ 	.byte	0x0c
	.zero		1


	//   ....[9]....
        /*01ac*/ 	.word	0x00001db0
        /*01b0*/ 	.word	0x000000ff
        /*01b4*/ 	.word	0x00008000
        /*01b8*/ 	.short	0x010a
        /*01ba*/ 	.byte	0x0d
	.zero		1


	//----- nvinfo : EIATTR_NUM_MBARRIERS
	.align		4
.L_37:
        /*01bc*/ 	.byte	0x03, 0x38
        /*01be*/ 	.short	0x0004


	//----- nvinfo : EIATTR_EXIT_INSTR_OFFSETS
	.align		4
        /*01c0*/ 	.byte	0x04, 0x1c
        /*01c2*/ 	.short	(.L_39 - .L_38)


	//   ....[0]....
.L_38:
        /*01c4*/ 	.word	0x00001da0


	//----- nvinfo : EIATTR_REQNTID
	.align		4
.L_39:
        /*01c8*/ 	.byte	0x04, 0x10
        /*01ca*/ 	.short	(.L_41 - .L_40)
.L_40:
        /*01cc*/ 	.word	0x00000080
        /*01d0*/ 	.word	0x00000001
        /*01d4*/ 	.word	0x00000001


	//----- nvinfo : EIATTR_CRS_STACK_SIZE
	.align		4
.L_41:
        /*01d8*/ 	.byte	0x04, 0x1e
        /*01da*/ 	.short	(.L_43 - .L_42)
.L_42:
        /*01dc*/ 	.word	0x00000000


	//----- nvinfo : EIATTR_CBANK_PARAM_SIZE
	.align		4
.L_43:
        /*01e0*/ 	.byte	0x03, 0x19
        /*01e2*/ 	.short	0x0050


	//----- nvinfo : EIATTR_PARAM_CBANK
	.align		4
        /*01e4*/ 	.byte	0x04, 0x0a
        /*01e6*/ 	.short	(.L_45 - .L_44)
	.align		4
.L_44:
        /*01e8*/ 	.word	index@(.nv.constant0.gluon_wgmma)
        /*01ec*/ 	.short	0x0210
        /*01ee*/ 	.short	0x0050


	//----- nvinfo : EIATTR_SW_WAR
	.align		4
.L_45:
        /*01f0*/ 	.byte	0x04, 0x36
        /*01f2*/ 	.short	(.L_47 - .L_46)
.L_46:
        /*01f4*/ 	.word	0x00000008
.L_47:


//--------------------- .nv.callgraph             --------------------------
	.section	.nv.callgraph,"",@"SHT_CUDA_CALLGRAPH"
	.align	4
	.sectionentsize	8
	.align		4
        /*0000*/ 	.word	0x00000000
	.align		4
        /*0004*/ 	.word	0xffffffff
	.align		4
        /*0008*/ 	.word	0x00000000
	.align		4
        /*000c*/ 	.word	0xfffffffe
	.align		4
        /*0010*/ 	.word	0x00000000
	.align		4
        /*0014*/ 	.word	0xfffffffd
	.align		4
        /*0018*/ 	.word	0x00000000
	.align		4
        /*001c*/ 	.word	0xfffffffc


//--------------------- .text.gluon_wgmma         --------------------------
	.section	.text.gluon_wgmma,"ax",@progbits
	.align	128
        .global         gluon_wgmma
        .type           gluon_wgmma,@function
        .size           gluon_wgmma,(.L_x_53 - gluon_wgmma)
        .other          gluon_wgmma,@"STO_CUDA_ENTRY STV_DEFAULT"
gluon_wgmma:
.text.gluon_wgmma:
[----:B------:R-:W-:Y:S01]  /*0000*/  LDC R1, c[0x0][0x28] ;  /* 0x00000a00ff017b82 */ /* 0x000fe20000000800 */
[----:B------:R-:W1:Y:S07]  /*0010*/  S2R R0, SR_TID.X ;  /* 0x0000000000007919 */ /* 0x000e6e0000002100 */
[----:B------:R-:W2:Y:S01]  /*0020*/  S2UR UR4, SR_CgaCtaId ;  /* 0x00000000000479c3 */ /* 0x000ea20000008800 */
[----:B------:R-:W-:Y:S01]  /*0030*/  UMOV UR12, 0x400 ;  /* 0x00000400000c7882 */ /* 0x000fe20000000000 */
[----:B------:R-:W-:Y:S01]  /*0040*/  ULDC UR6, c[0x0][0xc] ;  /* 0x0000030000067ab9 */ /* 0x000fe20000000800 */
[----:B------:R-:W-:Y:S01]  /*0050*/  ULDC.64 UR28, c[0x0][0x250] ;  /* 0x00009400001c7ab9 */ /* 0x000fe20000000a00 */
[----:B------:R-:W-:Y:S04]  /*0060*/  BSSY B0, `(.L_x_0) ;  /* 0x000001e000007945 */ /* 0x000fe80003800000 */
[----:B------:R-:W3:Y:S08]  /*0070*/  LDC R9, c[0x0][0x230] ;  /* 0x00008c00ff097b82 */ /* 0x000ef00000000800 */
[----:B------:R-:W-:Y:S08]  /*0080*/  S2UR UR30, SR_CTAID.Y ;  /* 0x00000000001e79c3 */ /* 0x000ff00000002600 */
[----:B------:R-:W4:Y:S01]  /*0090*/  S2UR UR5, SR_CTAID.Z ;  /* 0x00000000000579c3 */ /* 0x000f220000002700 */
[----:B--2---:R-:W-:-:S03]  /*00a0*/  ULEA UR12, UR4, UR12, 0x18 ;  /* 0x0000000c040c7291 */ /* 0x004fc6000f8ec03f */
[----:B------:R-:W-:Y:S01]  /*00b0*/  ULDC UR4, c[0x0][0x10] ;  /* 0x0000040000047ab9 */ /* 0x000fe20000000800 */
[----:B-1----:R-:W-:-:S03]  /*00c0*/  LOP3.LUT R7, R0, 0x7f, RZ, 0xc0, !PT ;  /* 0x0000007f00077812 */ /* 0x002fc600078ec0ff */
[----:B------:R-:W1:Y:S01]  /*00d0*/  S2UR UR31, SR_CTAID.X ;  /* 0x00000000001f79c3 */ /* 0x000e620000002500 */
[----:B---3--:R-:W-:Y:S01]  /*00e0*/  VIADD R6, R9, 0xffffffff ;  /* 0xffffffff09067836 */ /* 0x008fe20000000000 */
[C---:B------:R-:W-:Y:S02]  /*00f0*/  ISETP.GE.U32.AND P0, PT, R7.reuse, 0x20, PT ;  /* 0x000000200700780c */ /* 0x040fe40003f06070 */
[C---:B------:R-:W-:Y:S02]  /*0100*/  ISETP.NE.U32.AND P2, PT, R7.reuse, RZ, PT ;  /* 0x000000ff0700720c */ /* 0x040fe40003f45070 */
[----:B------:R-:W-:Y:S02]  /*0110*/  LEA R3, R7, UR12, 0x2 ;  /* 0x0000000c07037c11 */ /* 0x000fe4000f8e10ff */
[----:B------:R-:W2:Y:S07]  /*0120*/  LDC R2, c[0x0][0x228] ;  /* 0x00008a00ff027b82 */ /* 0x000eae0000000800 */
[----:B------:R3:W-:Y:S01]  /*0130*/  @!P0 STS [R3], RZ ;  /* 0x000000ff03008388 */ /* 0x0007e20000000800 */
[----:B------:R-:W-:-:S03]  /*0140*/  NOP ;  /* 0x0000000000007918 */ /* 0x000fc60000000000 */
[----:B------:R3:W-:Y:S01]  /*0150*/  @!P2 STS [UR12+0x20], R6 ;  /* 0x00002006ff00a988 */ /* 0x0007e2000800080c */
[----:B----4-:R-:W-:-:S04]  /*0160*/  UIMAD UR4, UR5, UR4, UR30 ;  /* 0x00000004050472a4 */ /* 0x010fc8000f8e021e */
[----:B-1----:R-:W-:-:S04]  /*0170*/  UIMAD UR4, UR4, UR6, UR31 ;  /* 0x00000006040472a4 */ /* 0x002fc8000f8e021f */
[----:B------:R-:W-:Y:S01]  /*0180*/  UIMAD UR5, UR4, 0x180, URZ ;  /* 0x00000180040578a4 */ /* 0x000fe2000f8e023f */
[----:B--2---:R-:W-:Y:S02]  /*0190*/  VIADD R2, R2, 0xffffffff ;  /* 0xffffffff02027836 */ /* 0x004fe40000000000 */
[----:B------:R-:W-:Y:S01]  /*01a0*/  UMOV UR4, URZ ;  /* 0x0000003f00047c82 */ /* 0x000fe20008000000 */
[----:B------:R-:W-:-:S04]  /*01b0*/  UIADD3 UR24, UP0, UR5, UR28, URZ ;  /* 0x0000001c05187290 */ /* 0x000fc8000ff1e03f */
[----:B------:R-:W-:Y:S01]  /*01c0*/  ULEA.HI.X.SX32 UR25, UR5, UR29, 0x1, UP0 ;  /* 0x0000001d05197291 */ /* 0x000fe200080f0e3f */
[----:B---3--:R-:W-:Y:S11]  /*01d0*/  @P2 BRA `(.L_x_1) ;  /* 0x0000000000182947 */ /* 0x008ff60003800000 */
[----:B------:R-:W1:Y:S01]  /*01e0*/  LDS R4, [UR12+0x8] ;  /* 0x0000080cff047984 */ /* 0x000e620008000800 */
[----:B------:R-:W2:Y:S01]  /*01f0*/  LDC.64 R10, c[0x0][0x210] ;  /* 0x00008400ff0a7b82 */ /* 0x000ea20000000a00 */
[----:B------:R-:W-:Y:S02]  /*0200*/  IMAD.MOV.U32 R5, RZ, RZ, 0x70 ;  /* 0x00000070ff057424 */ /* 0x000fe400078e00ff */
[----:B--2---:R2:W-:Y:S03]  /*0210*/  STS.64 [UR12], R10 ;  /* 0x0000000aff007988 */ /* 0x0045e60008000a0c */
[----:B-1----:R-:W-:-:S05]  /*0220*/  LOP3.LUT R4, R4, 0x10, R5, 0xd8, !PT ;  /* 0x0000001004047812 */ /* 0x002fca00078ed805 */
[----:B------:R2:W-:Y:S02]  /*0230*/  STS [UR12+0x8], R4 ;  /* 0x00000804ff007988 */ /* 0x0005e4000800080c */
.L_x_1:
[----:B------:R-:W-:Y:S05]  /*0240*/  BSYNC B0 ;  /* 0x0000000000007941 */ /* 0x000fea0003800000 */
.L_x_0:
[----:B------:R-:W-:Y:S04]  /*0250*/  BSSY B0, `(.L_x_2) ;  /* 0x000000a000007945 */ /* 0x000fe80003800000 */
[----:B------:R-:W-:Y:S05]  /*0260*/  @P2 BRA `(.L_x_3) ;  /* 0x0000000000202947 */ /* 0x000fea0003800000 */
[----:B--2---:R-:W1:Y:S01]  /*0270*/  LDS R4, [UR12+0x34] ;  /* 0x0000340cff047984 */ /* 0x004e620008000800 */
[----:B------:R-:W-:Y:S02]  /*0280*/  IMAD.MOV.U32 R5, RZ, RZ, 0x3f000000 ;  /* 0x3f000000ff057424 */ /* 0x000fe400078e00ff */
[----:B------:R-:W-:Y:S01]  /*0290*/  @!P2 IMAD.MOV.U32 R8, RZ, RZ, 0x3f ;  /* 0x0000003fff08a424 */ /* 0x000fe200078e00ff */
[----:B------:R-:W2:Y:S02]  /*02a0*/  @!P2 LDS R11, [UR12+0x38] ;  /* 0x0000380cff0ba984 */ /* 0x000ea40008000800 */
[----:B-1----:R-:W-:Y:S02]  /*02b0*/  LOP3.LUT R4, R4, 0xff000000, R5, 0xb8, !PT ;  /* 0xff00000004047812 */ /* 0x002fe400078eb805 */
[----:B--2---:R-:W-:-:S03]  /*02c0*/  @!P2 LOP3.LUT R5, R11, 0xff, R8, 0xb8, !PT ;  /* 0x000000ff0b05a812 */ /* 0x004fc600078eb808 */
[----:B------:R1:W-:Y:S04]  /*02d0*/  STS [UR12+0x34], R4 ;  /* 0x00003404ff007988 */ /* 0x0003e8000800080c */
[----:B------:R1:W-:Y:S02]  /*02e0*/  @!P2 STS [UR12+0x38], R5 ;  /* 0x00003805ff00a988 */ /* 0x0003e4000800080c */
.L_x_3:
[----:B------:R-:W-:Y:S05]  /*02f0*/  BSYNC B0 ;  /* 0x0000000000007941 */ /* 0x000fea0003800000 */
.L_x_2:
[----:B------:R-:W-:Y:S04]  /*0300*/  BSSY B0, `(.L_x_4) ;  /* 0x000000a000007945 */ /* 0x000fe80003800000 */
[----:B------:R-:W-:Y:S05]  /*0310*/  @P2 BRA `(.L_x_5) ;  /* 0x0000000000202947 */ /* 0x000fea0003800000 */
[----:B-12---:R-:W1:Y:S01]  /*0320*/  LDS R4, [UR12+0x1c] ;  /* 0x00001c0cff047984 */ /* 0x006e620008000800 */
[----:B------:R-:W2:Y:S03]  /*0330*/  LDC.64 R12, c[0x0][0x238] ;  /* 0x00008e00ff0c7b82 */ /* 0x000ea60000000a00 */
[----:B------:R3:W-:Y:S01]  /*0340*/  STS [UR12+0x24], R2 ;  /* 0x00002402ff007988 */ /* 0x0007e2000800080c */
[--C-:B--2---:R-:W-:Y:S02]  /*0350*/  SHF.R.U32.HI R11, RZ, 0x4, R13.reuse ;  /* 0x00000004ff0b7819 */ /* 0x104fe4000001160d */
[----:B------:R-:W-:-:S05]  /*0360*/  SHF.R.U64 R5, R12, 0x4, R13 ;  /* 0x000000040c057819 */ /* 0x000fca000000120d */
[----:B------:R3:W-:Y:S01]  /*0370*/  STS [UR12+0xc], R5 ;  /* 0x00000c05ff007988 */ /* 0x0007e2000800080c */
[----:B-1----:R-:W-:-:S05]  /*0380*/  LOP3.LUT R4, R4, 0xf, R11, 0xb8, !PT ;  /* 0x0000000f04047812 */ /* 0x002fca00078eb80b */
[----:B------:R3:W-:Y:S02]  /*0390*/  STS [UR12+0x1c], R4 ;  /* 0x00001c04ff007988 */ /* 0x0007e4000800080c */
.L_x_5:
[----:B------:R-:W-:Y:S05]  /*03a0*/  BSYNC B0 ;  /* 0x0000000000007941 */ /* 0x000fea0003800000 */
.L_x_4:
[----:B------:R-:W-:Y:S04]  /*03b0*/  BSSY B1, `(.L_x_6) ;  /* 0x000001d000017945 */ /* 0x000fe80003800000 */
[----:B------:R-:W-:Y:S04]  /*03c0*/  BSSY B0, `(.L_x_7) ;  /* 0x0000018000007945 */ /* 0x000fe80003800000 */
[----:B------:R-:W-:Y:S05]  /*03d0*/  @P2 BRA `(.L_x_8) ;  /* 0x00000000001c2947 */ /* 0x000fea0003800000 */
[----:B-123--:R-:W1:Y:S02]  /*03e0*/  LDS R4, [UR12+0x34] ;  /* 0x0000340cff047984 */ /* 0x00ee640008000800 */
[----:B-1----:R-:W-:-:S05]  /*03f0*/  LOP3.LUT R4, R4, 0x7, RZ, 0xb8, !PT ;  /* 0x0000000704047812 */ /* 0x002fca00078eb8ff */
[----:B------:R1:W-:Y:S01]  /*0400*/  STS [UR12+0x34], R4 ;  /* 0x00003404ff007988 */ /* 0x0003e2000800080c */
[----:B------:R-:W-:Y:S05]  /*0410*/  @P2 BRA `(.L_x_9) ;  /* 0x00000000001c2947 */ /* 0x000fea0003800000 */
[----:B-1----:R-:W1:Y:S02]  /*0420*/  LDS R4, [UR12+0x34] ;  /* 0x0000340cff047984 */ /* 0x002e640008000800 */
[----:B-1----:R-:W-:-:S05]  /*0430*/  LOP3.LUT R4, R4, 0x38, RZ, 0xb8, !PT ;  /* 0x0000003804047812 */ /* 0x002fca00078eb8ff */
[----:B------:R4:W-:Y:S02]  /*0440*/  STS [UR12+0x34], R4 ;  /* 0x00003404ff007988 */ /* 0x0009e4000800080c */
.L_x_8:
[----:B------:R-:W-:Y:S05]  /*0450*/  @P2 BRA `(.L_x_10) ;  /* 0x00000000001c2947 */ /* 0x000fea0003800000 */
[----:B-1234-:R-:W1:Y:S02]  /*0460*/  LDS R4, [UR12+0x8] ;  /* 0x0000080cff047984 */ /* 0x01ee640008000800 */
[----:B-1----:R-:W-:-:S05]  /*0470*/  LOP3.LUT R4, R4, 0x780, RZ, 0xb8, !PT ;  /* 0x0000078004047812 */ /* 0x002fca00078eb8ff */
[----:B------:R2:W-:Y:S02]  /*0480*/  STS [UR12+0x8], R4 ;  /* 0x00000804ff007988 */ /* 0x0005e4000800080c */
.L_x_9:
[----:B------:R-:W-:Y:S05]  /*0490*/  @P2 BRA `(.L_x_11) ;  /* 0x0000000000282947 */ /* 0x000fea0003800000 */
[----:B-12---:R-:W1:Y:S02]  /*04a0*/  LDS R4, [UR12+0x8] ;  /* 0x0000080cff047984 */ /* 0x006e640008000800 */
[----:B-1----:R-:W-:-:S05]  /*04b0*/  LOP3.LUT R4, R4, 0x1800, RZ, 0xb8, !PT ;  /* 0x0000180004047812 */ /* 0x002fca00078eb8ff */
[----:B------:R5:W-:Y:S02]  /*04c0*/  STS [UR12+0x8], R4 ;  /* 0x00000804ff007988 */ /* 0x000be4000800080c */
.L_x_10:
[----:B------:R-:W-:Y:S05]  /*04d0*/  @P2 BREAK B0 ;  /* 0x0000000000002942 */ /* 0x000fea0003800000 */
[----:B------:R-:W-:Y:S05]  /*04e0*/  @P2 BRA `(.L_x_12) ;  /* 0x0000000000242947 */ /* 0x000fea0003800000 */
[----:B-1-3--:R-:W1:Y:S01]  /*04f0*/  LDS R5, [UR12+0x8] ;  /* 0x0000080cff057984 */ /* 0x00ae620008000800 */
[----:B--2-45:R-:W-:-:S05]  /*0500*/  IMAD.MOV.U32 R4, RZ, RZ, 0x6000 ;  /* 0x00006000ff047424 */ /* 0x034fca00078e00ff */
[----:B-1----:R-:W-:-:S04]  /*0510*/  LOP3.LUT R4, R5, 0x4000, R4, 0xd8, !PT ;  /* 0x0000400005047812 */ /* 0x002fc800078ed804 */
[----:B------:R-:W-:-:S05]  /*0520*/  LOP3.LUT R4, R4, 0x400000, RZ, 0xb8, !PT ;  /* 0x0040000004047812 */ /* 0x000fca00078eb8ff */
[----:B------:R3:W-:Y:S02]  /*0530*/  STS [UR12+0x8], R4 ;  /* 0x00000804ff007988 */ /* 0x0007e4000800080c */
.L_x_11:
[----:B------:R-:W-:Y:S05]  /*0540*/  BSYNC B0 ;  /* 0x0000000000007941 */ /* 0x000fea0003800000 */
.L_x_7:
[----:B-123--:R-:W1:Y:S02]  /*0550*/  @!P2 LDS R4, [UR12+0x8] ;  /* 0x0000080cff04a984 */ /* 0x00ee640008000800 */
[----:B-1----:R-:W-:-:S05]  /*0560*/  @!P2 LOP3.LUT R4, R4, 0x8000, RZ, 0xb8, !PT ;  /* 0x000080000404a812 */ /* 0x002fca00078eb8ff */
[----:B------:R1:W-:Y:S02]  /*0570*/  @!P2 STS [UR12+0x8], R4 ;  /* 0x00000804ff00a988 */ /* 0x0003e4000800080c */
.L_x_12:
[----:B------:R-:W-:Y:S05]  /*0580*/  BSYNC B1 ;  /* 0x0000000000017941 */ /* 0x000fea0003800000 */
.L_x_6:
[----:B------:R-:W-:Y:S05]  /*0590*/  WARPSYNC.ALL ;  /* 0x0000000000007948 */ /* 0x000fea0003800000 */
[----:B------:R-:W-:Y:S05]  /*05a0*/  @P0 BRA `(.L_x_13) ;  /* 0x0000000000280947 */ /* 0x000fea0003800000 */
[----:B-12345:R-:W1:Y:S01]  /*05b0*/  S2R R4, SR_LANEID ;  /* 0x0000000000047919 */ /* 0x03ee620000000000 */
[----:B------:R-:W-:Y:S05]  /*05c0*/  WARPSYNC.ALL ;  /* 0x0000000000007948 */ /* 0x000fea0003800000 */
[----:B-1----:R-:W-:-:S05]  /*05d0*/  IMAD.SHL.U32 R8, R4, 0x4, RZ ;  /* 0x0000000404087824 */ /* 0x002fca00078e00ff */
[----:B------:R-:W1:Y:S01]  /*05e0*/  LDS R11, [R8+UR12] ;  /* 0x0000000c080b7984 */ /* 0x000e620008000800 */
[----:B------:R-:W-:-:S05]  /*05f0*/  IADD3 R4, P1, R8, UR24, RZ ;  /* 0x0000001808047c10 */ /* 0x000fca000ff3e0ff */
[----:B------:R-:W-:-:S05]  /*0600*/  IMAD.X R5, RZ, RZ, UR25, P1 ;  /* 0x00000019ff057e24 */ /* 0x000fca00088e06ff */
[----:B-1----:R1:W2:Y:S01]  /*0610*/  ATOMG.E.EXCH.STRONG.GPU PT, RZ, [R4], R11 ;  /* 0x0000000b04ff73a8 */ /* 0x0022a200041ee100 */
[----:B------:R-:W-:-:S04]  /*0620*/  DEPBAR {5,4,3,2,1,0} ;  /* 0x0000003f0000791a */ /* 0x000fc80000000000 */
[----:B------:R1:W-:Y:S01]  /*0630*/  UTMACCTL.IV [UR24] ;  /* 0x00000000180079b9 */ /* 0x0003e20008000000 */
[----:B------:R-:W-:Y:S01]  /*0640*/  NOP ;  /* 0x0000000000007918 */ /* 0x000fe20000000000 */
.L_x_13:
[----:B------:R-:W-:Y:S05]  /*0650*/  @P0 BRA `(.L_x_14) ;  /* 0x00000000000c0947 */ /* 0x000fea0003800000 */
[----:B------:R0:W-:Y:S01]  /*0660*/  UTMACMDFLUSH ;  /* 0x00000000000079b7 */ /* 0x0001e20000000000 */
[----:B------:R-:W-:Y:S05]  /*0670*/  @P0 BRA `(.L_x_14) ;  /* 0x0000000000040947 */ /* 0x000fea0003800000 */
[----:B------:R-:W-:-:S04]  /*0680*/  DEPBAR.LE SB0, 0x0 ;  /* 0x000080000000791a */ /* 0x000fc80000000000 */
.L_x_14:
[----:B------:R-:W-:Y:S05]  /*0690*/  WARPSYNC.ALL ;  /* 0x0000000000007948 */ /* 0x000fea0003800000 */
[----:B--2---:R-:W-:Y:S06]  /*06a0*/  BAR.SYNC.DEFER_BLOCKING 0x0 ;  /* 0x0000000000007b1d */ /* 0x004fec0000010000 */
[----:B------:R-:W-:Y:S02]  /*06b0*/  BSSY B1, `(.L_x_15) ;  /* 0x000000b000017945 */ /* 0x000fe40003800000 */
[----:B------:R-:W-:Y:S06]  /*06c0*/  BAR.SYNC.DEFER_BLOCKING 0x0 ;  /* 0x0000000000007b1d */ /* 0x000fec0000010000 */
[----:B------:R2:W-:Y:S01]  /*06d0*/  @!P0 STS [R3], RZ ;  /* 0x000000ff03008388 */ /* 0x0005e20000000800 */
[----:B------:R-:W-:Y:S01]  /*06e0*/  NOP ;  /* 0x0000000000007918 */ /* 0x000fe20000000000 */
[----:B------:R-:W-:Y:S05]  /*06f0*/  @P2 BRA `(.L_x_16) ;  /* 0x0000000000182947 */ /* 0x000fea0003800000 */
[----:B-1-345:R-:W1:Y:S01]  /*0700*/  LDS R4, [UR12+0x8] ;  /* 0x0000080cff047984 */ /* 0x03ae620008000800 */
[----:B------:R-:W3:Y:S01]  /*0710*/  LDC.64 R10, c[0x0][0x218] ;  /* 0x00008600ff0a7b82 */ /* 0x000ee20000000a00 */
[----:B------:R-:W-:Y:S02]  /*0720*/  IMAD.MOV.U32 R5, RZ, RZ, 0x70 ;  /* 0x00000070ff057424 */ /* 0x000fe400078e00ff */
[----:B---3--:R3:W-:Y:S03]  /*0730*/  STS.64 [UR12], R10 ;  /* 0x0000000aff007988 */ /* 0x0087e60008000a0c */
[----:B-1----:R-:W-:-:S05]  /*0740*/  LOP3.LUT R4, R4, 0x10, R5, 0xd8, !PT ;  /* 0x0000001004047812 */ /* 0x002fca00078ed805 */
[----:B------:R3:W-:Y:S02]  /*0750*/  STS [UR12+0x8], R4 ;  /* 0x00000804ff007988 */ /* 0x0007e4000800080c */
.L_x_16:
[----:B-1----:R-:W-:Y:S05]  /*0760*/  BSYNC B1 ;  /* 0x0000000000017941 */ /* 0x002fea0003800000 */
.L_x_15:
[----:B------:R-:W-:Y:S04]  /*0770*/  BSSY B2, `(.L_x_17) ;  /* 0x000000f000027945 */ /* 0x000fe80003800000 */
[----:B------:R-:W-:Y:S04]  /*0780*/  BSSY B1, `(.L_x_18) ;  /* 0x000000c000017945 */ /* 0x000fe80003800000 */
[----:B------:R-:W-:Y:S05]  /*0790*/  @P2 BRA `(.L_x_19) ;  /* 0x0000000000282947 */ /* 0x000fea0003800000 */
[----:B---345:R-:W1:Y:S01]  /*07a0*/  LDS R4, [UR12+0x34] ;  /* 0x0000340cff047984 */ /* 0x038e620008000800 */
[----:B------:R-:W-:Y:S01]  /*07b0*/  IMAD.MOV.U32 R5, RZ, RZ, 0x3f000000 ;  /* 0x3f000000ff057424 */ /* 0x000fe200078e00ff */
[----:B------:R-:W-:Y:S05]  /*07c0*/  @P2 BREAK B1 ;  /* 0x0000000000012942 */ /* 0x000fea0003800000 */
[----:B-1----:R-:W-:-:S05]  /*07d0*/  LOP3.LUT R4, R4, 0xff000000, R5, 0xb8, !PT ;  /* 0xff00000004047812 */ /* 0x002fca00078eb805 */
[----:B------:R1:W-:Y:S01]  /*07e0*/  STS [UR12+0x34], R4 ;  /* 0x00003404ff007988 */ /* 0x0003e2000800080c */
[----:B------:R-:W-:Y:S05]  /*07f0*/  @P2 BRA `(.L_x_20) ;  /* 0x0000000000182947 */ /* 0x000fea0003800000 */
[----:B-1----:R-:W1:Y:S01]  /*0800*/  LDS R4, [UR12+0x38] ;  /* 0x0000380cff047984 */ /* 0x002e620008000800 */
[----:B------:R-:W-:-:S05]  /*0810*/  IMAD.MOV.U32 R5, RZ, RZ, 0x3f ;  /* 0x0000003fff057424 */ /* 0x000fca00078e00ff */
[----:B-1----:R-:W-:-:S05]  /*0820*/  LOP3.LUT R4, R4, 0xff, R5, 0xb8, !PT ;  /* 0x000000ff04047812 */ /* 0x002fca00078eb805 */
[----:B------:R1:W-:Y:S02]  /*0830*/  STS [UR12+0x38], R4 ;  /* 0x00003804ff007988 */ /* 0x0003e4000800080c */
.L_x_19:
[----:B------:R-:W-:Y:S05]  /*0840*/  BSYNC B1 ;  /* 0x0000000000017941 */ /* 0x000fea0003800000 */
.L_x_18:
[----:B------:R1:W-:Y:S02]  /*0850*/  @!P2 STS [UR12+0x20], R6 ;  /* 0x00002006ff00a988 */ /* 0x0003e4000800080c */
.L_x_20:
[----:B------:R-:W-:Y:S05]  /*0860*/  BSYNC B2 ;  /* 0x0000000000027941 */ /* 0x000fea0003800000 */
.L_x_17:
[----:B------:R-:W-:Y:S05]  /*0870*/  WARPSYNC.ALL ;  /* 0x0000000000007948 */ /* 0x000fea0003800000 */
[----:B-1----:R-:W1:Y:S01]  /*0880*/  LDC R6, c[0x0][0x22c] ;  /* 0x00008b00ff067b82 */ /* 0x002e620000000800 */
[----:B------:R-:W-:Y:S01]  /*0890*/  BSSY B2, `(.L_x_21) ;  /* 0x000000b000027945 */ /* 0x000fe20003800000 */
[----:B-1----:R-:W-:-:S03]  /*08a0*/  VIADD R6, R6, 0xffffffff ;  /* 0xffffffff06067836 */ /* 0x002fc60000000000 */
[----:B------:R-:W-:Y:S05]  /*08b0*/  @P2 BRA `(.L_x_22) ;  /* 0x0000000000202947 */ /* 0x000fea0003800000 */
[----:B---345:R-:W1:Y:S01]  /*08c0*/  LDS R4, [UR12+0x1c] ;  /* 0x00001c0cff047984 */ /* 0x038e620008000800 */
[----:B------:R-:W3:Y:S03]  /*08d0*/  LDC.64 R12, c[0x0][0x240] ;  /* 0x00009000ff0c7b82 */ /* 0x000ee60000000a00 */
[----:B------:R4:W-:Y:S01]  /*08e0*/  STS [UR12+0x24], R6 ;  /* 0x00002406ff007988 */ /* 0x0009e2000800080c */
[--C-:B---3--:R-:W-:Y:S02]  /*08f0*/  SHF.R.U32.HI R11, RZ, 0x4, R13.reuse ;  /* 0x00000004ff0b7819 */ /* 0x108fe4000001160d */
[----:B------:R-:W-:-:S05]  /*0900*/  SHF.R.U64 R5, R12, 0x4, R13 ;  /* 0x000000040c057819 */ /* 0x000fca000000120d */
[----:B------:R4:W-:Y:S01]  /*0910*/  STS [UR12+0xc], R5 ;  /* 0x00000c05ff007988 */ /* 0x0009e2000800080c */
[----:B-1----:R-:W-:-:S05]  /*0920*/  LOP3.LUT R4, R4, 0xf, R11, 0xb8, !PT ;  /* 0x0000000f04047812 */ /* 0x002fca00078eb80b */
[----:B------:R4:W-:Y:S02]  /*0930*/  STS [UR12+0x1c], R4 ;  /* 0x00001c04ff007988 */ /* 0x0009e4000800080c */
.L_x_22:
[----:B------:R-:W-:Y:S05]  /*0940*/  BSYNC B2 ;  /* 0x0000000000027941 */ /* 0x000fea0003800000 */
.L_x_21:
[----:B------:R-:W-:Y:S04]  /*0950*/  BSSY B3, `(.L_x_23) ;  /* 0x000001d000037945 */ /* 0x000fe80003800000 */
[----:B------:R-:W-:Y:S04]  /*0960*/  BSSY B2, `(.L_x_24) ;  /* 0x0000018000027945 */ /* 0x000fe80003800000 */
[----:B------:R-:W-:Y:S05]  /*0970*/  @P2 BRA `(.L_x_25) ;  /* 0x00000000001c2947 */ /* 0x000fea0003800000 */
[----:B---345:R-:W1:Y:S02]  /*0980*/  LDS R4, [UR12+0x34] ;  /* 0x0000340cff047984 */ /* 0x038e640008000800 */
[----:B-1----:R-:W-:-:S05]  /*0990*/  LOP3.LUT R4, R4, 0x7, RZ, 0xb8, !PT ;  /* 0x0000000704047812 */ /* 0x002fca00078eb8ff */
[----:B------:R1:W-:Y:S01]  /*09a0*/  STS [UR12+0x34], R4 ;  /* 0x00003404ff007988 */ /* 0x0003e2000800080c */
[----:B------:R-:W-:Y:S05]  /*09b0*/  @P2 BRA `(.L_x_26) ;  /* 0x00000000001c2947 */ /* 0x000fea0003800000 */
[----:B-1----:R-:W1:Y:S02]  /*09c0*/  LDS R4, [UR12+0x34] ;  /* 0x0000340cff047984 */ /* 0x002e640008000800 */
[----:B-1----:R-:W-:-:S05]  /*09d0*/  LOP3.LUT R4, R4, 0x38, RZ, 0xb8, !PT ;  /* 0x0000003804047812 */ /* 0x002fca00078eb8ff */
[----:B------:R1:W-:Y:S02]  /*09e0*/  STS [UR12+0x34], R4 ;  /* 0x00003404ff007988 */ /* 0x0003e4000800080c */
.L_x_25:
[----:B------:R-:W-:Y:S05]  /*09f0*/  @P2 BRA `(.L_x_27) ;  /* 0x00000000001c2947 */ /* 0x000fea0003800000 */
[----:B-1-345:R-:W1:Y:S02]  /*0a00*/  LDS R4, [UR12+0x8] ;  /* 0x0000080cff047984 */ /* 0x03ae640008000800 */
[----:B-1----:R-:W-:-:S05]  /*0a10*/  LOP3.LUT R4, R4, 0x780, RZ, 0xb8, !PT ;  /* 0x0000078004047812 */ /* 0x002fca00078eb8ff */
[----:B------:R3:W-:Y:S02]  /*0a20*/  STS [UR12+0x8], R4 ;  /* 0x00000804ff007988 */ /* 0x0007e4000800080c */
.L_x_26:
[----:B------:R-:W-:Y:S05]  /*0a30*/  @P2 BRA `(.L_x_28) ;  /* 0x0000000000282947 */ /* 0x000fea0003800000 */
[----:B-1-3--:R-:W1:Y:S02]  /*0a40*/  LDS R4, [UR12+0x8] ;  /* 0x0000080cff047984 */ /* 0x00ae640008000800 */
[----:B-1----:R-:W-:-:S05]  /*0a50*/  LOP3.LUT R4, R4, 0x1800, RZ, 0xb8, !PT ;  /* 0x0000180004047812 */ /* 0x002fca00078eb8ff */
[----:B------:R1:W-:Y:S02]  /*0a60*/  STS [UR12+0x8], R4 ;  /* 0x00000804ff007988 */ /* 0x0003e4000800080c */
.L_x_27:
[----:B------:R-:W-:Y:S05]  /*0a70*/  @P2 BREAK B2 ;  /* 0x0000000000022942 */ /* 0x000fea0003800000 */
[----:B------:R-:W-:Y:S05]  /*0a80*/  @P2 BRA `(.L_x_29) ;  /* 0x0000000000242947 */ /* 0x000fea0003800000 */
[----:B-1-345:R-:W1:Y:S01]  /*0a90*/  LDS R4, [UR12+0x8] ;  /* 0x0000080cff047984 */ /* 0x03ae620008000800 */
[----:B------:R-:W-:-:S05]  /*0aa0*/  IMAD.MOV.U32 R5, RZ, RZ, 0x6000 ;  /* 0x00006000ff057424 */ /* 0x000fca00078e00ff */
[----:B-1----:R-:W-:-:S04]  /*0ab0*/  LOP3.LUT R4, R4, 0x4000, R5, 0xd8, !PT ;  /* 0x0000400004047812 */ /* 0x002fc800078ed805 */
[----:B------:R-:W-:-:S05]  /*0ac0*/  LOP3.LUT R4, R4, 0x400000, RZ, 0xb8, !PT ;  /* 0x0040000004047812 */ /* 0x000fca00078eb8ff */
[----:B------:R4:W-:Y:S02]  /*0ad0*/  STS [UR12+0x8], R4 ;  /* 0x00000804ff007988 */ /* 0x0009e4000800080c */
.L_x_28:
[----:B------:R-:W-:Y:S05]  /*0ae0*/  BSYNC B2 ;  /* 0x0000000000027941 */ /* 0x000fea0003800000 */
.L_x_24:
[----:B-1-34-:R-:W1:Y:S02]  /*0af0*/  @!P2 LDS R4, [UR12+0x8] ;  /* 0x0000080cff04a984 */ /* 0x01ae640008000800 */
[----:B-1----:R-:W-:-:S05]  /*0b00*/  @!P2 LOP3.LUT R4, R4, 0x8000, RZ, 0xb8, !PT ;  /* 0x000080000404a812 */ /* 0x002fca00078eb8ff */
[----:B------:R1:W-:Y:S02]  /*0b10*/  @!P2 STS [UR12+0x8], R4 ;  /* 0x00000804ff00a988 */ /* 0x0003e4000800080c */
.L_x_29:
[----:B------:R-:W-:Y:S05]  /*0b20*/  BSYNC B3 ;  /* 0x0000000000037941 */ /* 0x000fea0003800000 */
.L_x_23:
[----:B------:R-:W-:Y:S05]  /*0b30*/  WARPSYNC.ALL ;  /* 0x0000000000007948 */ /* 0x000fea0003800000 */
[----:B------:R-:W-:-:S04]  /*0b40*/  UIADD3 UR27, UR5, 0x80, URZ ;  /* 0x00000080051b7890 */ /* 0x000fc8000fffe03f */
[----:B------:R-:W-:-:S04]  /*0b50*/  UIADD3 UR26, UP0, UR27, UR28, URZ ;  /* 0x0000001c1b1a7290 */ /* 0x000fc8000ff1e03f */
[----:B------:R-:W-:Y:S01]  /*0b60*/  ULEA.HI.X.SX32 UR27, UR27, UR29, 0x1, UP0 ;  /* 0x0000001d1b1b7291 */ /* 0x000fe200080f0e3f */
[----:B------:R-:W-:Y:S11]  /*0b70*/  @P0 BRA `(.L_x_30) ;  /* 0x0000000000280947 */ /* 0x000ff60003800000 */
[----:B-1-345:R-:W1:Y:S01]  /*0b80*/  S2R R4, SR_LANEID ;  /* 0x0000000000047919 */ /* 0x03ae620000000000 */
[----:B------:R-:W-:Y:S05]  /*0b90*/  WARPSYNC.ALL ;  /* 0x0000000000007948 */ /* 0x000fea0003800000 */
[----:B-1----:R-:W-:-:S05]  /*0ba0*/  IMAD.SHL.U32 R8, R4, 0x4, RZ ;  /* 0x0000000404087824 */ /* 0x002fca00078e00ff */
[----:B------:R-:W1:Y:S01]  /*0bb0*/  LDS R11, [R8+UR12] ;  /* 0x0000000c080b7984 */ /* 0x000e620008000800 */
[----:B------:R-:W-:-:S05]  /*0bc0*/  IADD3 R4, P1, R8, UR26, RZ ;  /* 0x0000001a08047c10 */ /* 0x000fca000ff3e0ff */
[----:B------:R-:W-:-:S05]  /*0bd0*/  IMAD.X R5, RZ, RZ, UR27, P1 ;  /* 0x0000001bff057e24 */ /* 0x000fca00088e06ff */
[----:B-1----:R1:W3:Y:S01]  /*0be0*/  ATOMG.E.EXCH.STRONG.GPU PT, RZ, [R4], R11 ;  /* 0x0000000b04ff73a8 */ /* 0x0022e200041ee100 */
[----:B------:R-:W-:-:S04]  /*0bf0*/  DEPBAR {5,4,3,2,1,0} ;  /* 0x0000003f0000791a */ /* 0x000fc80000000000 */
[----:B------:R1:W-:Y:S01]  /*0c00*/  UTMACCTL.IV [UR26] ;  /* 0x000000001a0079b9 */ /* 0x0003e20008000000 */
[----:B------:R-:W-:Y:S01]  /*0c10*/  NOP ;  /* 0x0000000000007918 */ /* 0x000fe20000000000 */
.L_x_30:
[----:B------:R-:W-:Y:S05]  /*0c20*/  @P0 BRA `(.L_x_31) ;  /* 0x00000000000c0947 */ /* 0x000fea0003800000 */
[----:B------:R0:W-:Y:S01]  /*0c30*/  UTMACMDFLUSH ;  /* 0x00000000000079b7 */ /* 0x0001e20000000000 */
[----:B------:R-:W-:Y:S05]  /*0c40*/  @P0 BRA `(.L_x_31) ;  /* 0x0000000000040947 */ /* 0x000fea0003800000 */
[----:B------:R-:W-:-:S04]  /*0c50*/  DEPBAR.LE SB0, 0x0 ;  /* 0x000080000000791a */ /* 0x000fc80000000000 */
.L_x_31:
[----:B------:R-:W-:Y:S05]  /*0c60*/  WARPSYNC.ALL ;  /* 0x0000000000007948 */ /* 0x000fea0003800000 */
[----:B---3--:R-:W-:Y:S06]  /*0c70*/  BAR.SYNC.DEFER_BLOCKING 0x0 ;  /* 0x0000000000007b1d */ /* 0x008fec0000010000 */
[----:B------:R-:W-:Y:S02]  /*0c80*/  BSSY B3, `(.L_x_32) ;  /* 0x000000b000037945 */ /* 0x000fe40003800000 */
[----:B------:R-:W-:Y:S06]  /*0c90*/  BAR.SYNC.DEFER_BLOCKING 0x0 ;  /* 0x0000000000007b1d */ /* 0x000fec0000010000 */
[----:B------:R3:W-:Y:S01]  /*0ca0*/  @!P0 STS [R3], RZ ;  /* 0x000000ff03008388 */ /* 0x0007e20000000800 */
[----:B------:R-:W-:Y:S01]  /*0cb0*/  NOP ;  /* 0x0000000000007918 */ /* 0x000fe20000000000 */
[----:B------:R-:W-:Y:S05]  /*0cc0*/  @P2 BRA `(.L_x_33) ;  /* 0x0000000000182947 */ /* 0x000fea0003800000 */
[----:B--23--:R-:W2:Y:S01]  /*0cd0*/  LDS R3, [UR12+0x8] ;  /* 0x0000080cff037984 */ /* 0x00cea20008000800 */
[----:B-1----:R-:W1:Y:S01]  /*0ce0*/  LDC.64 R10, c[0x0][0x220] ;  /* 0x00008800ff0a7b82 */ /* 0x002e620000000a00 */
[----:B----45:R-:W-:Y:S02]  /*0cf0*/  IMAD.MOV.U32 R4, RZ, RZ, 0x70 ;  /* 0x00000070ff047424 */ /* 0x030fe400078e00ff */
[----:B-1----:R1:W-:Y:S03]  /*0d00*/  STS.64 [UR12], R10 ;  /* 0x0000000aff007988 */ /* 0x0023e60008000a0c */
[----:B--2---:R-:W-:-:S05]  /*0d10*/  LOP3.LUT R3, R3, 0x10, R4, 0xd8, !PT ;  /* 0x0000001003037812 */ /* 0x004fca00078ed804 */
[----:B------:R1:W-:Y:S02]  /*0d20*/  STS [UR12+0x8], R3 ;  /* 0x00000803ff007988 */ /* 0x0003e4000800080c */
.L_x_33:
[----:B-1----:R-:W-:Y:S05]  /*0d30*/  BSYNC B3 ;  /* 0x0000000000037941 */ /* 0x002fea0003800000 */
.L_x_32:
[----:B------:R-:W-:Y:S04]  /*0d40*/  BSSY B3, `(.L_x_34) ;  /* 0x0000033000037945 */ /* 0x000fe80003800000 */
[----:B------:R-:W-:Y:S04]  /*0d50*/  BSSY B4, `(.L_x_35) ;  /* 0x000002e000047945 */ /* 0x000fe80003800000 */
[----:B------:R-:W-:Y:S05]  /*0d60*/  @P2 BRA `(.L_x_36) ;  /* 0x0000000000242947 */ /* 0x000fea0003800000 */
[----:B--23--:R-:W1:Y:S01]  /*0d70*/  LDS R3, [UR12+0x34] ;  /* 0x0000340cff037984 */ /* 0x00ce620008000800 */
[----:B----45:R-:W-:-:S05]  /*0d80*/  IMAD.MOV.U32 R4, RZ, RZ, 0x3f000000 ;  /* 0x3f000000ff047424 */ /* 0x030fca00078e00ff */
[----:B-1----:R-:W-:-:S05]  /*0d90*/  LOP3.LUT R3, R3, 0xff000000, R4, 0xb8, !PT ;  /* 0xff00000003037812 */ /* 0x002fca00078eb804 */
[----:B------:R1:W-:Y:S01]  /*0da0*/  STS [UR12+0x34], R3 ;  /* 0x00003403ff007988 */ /* 0x0003e2000800080c */
[----:B------:R-:W-:Y:S05]  /*0db0*/  @P2 BRA `(.L_x_37) ;  /* 0x0000000000182947 */ /* 0x000fea0003800000 */
[----:B-1----:R-:W1:Y:S01]  /*0dc0*/  LDS R3, [UR12+0x38] ;  /* 0x0000380cff037984 */ /* 0x002e620008000800 */
[----:B------:R-:W-:-:S05]  /*0dd0*/  IMAD.MOV.U32 R4, RZ, RZ, 0x3f ;  /* 0x0000003fff047424 */ /* 0x000fca00078e00ff */
[----:B-1----:R-:W-:-:S05]  /*0de0*/  LOP3.LUT R3, R3, 0xff, R4, 0xb8, !PT ;  /* 0x000000ff03037812 */ /* 0x002fca00078eb804 */
[----:B------:R1:W-:Y:S02]  /*0df0*/  STS [UR12+0x38], R3 ;  /* 0x00003803ff007988 */ /* 0x0003e4000800080c */
.L_x_36:
[----:B------:R-:W-:Y:S05]  /*0e00*/  @P2 BRA `(.L_x_38) ;  /* 0x00000000000c2947 */ /* 0x000fea0003800000 */
[----:B------:R1:W-:Y:S02]  /*0e10*/  STS [UR12+0x20], R6 ;  /* 0x00002006ff007988 */ /* 0x0003e4000800080c */
.L_x_37:
[----:B------:R-:W-:Y:S05]  /*0e20*/  @P2 BRA `(.L_x_39) ;  /* 0x0000000000242947 */ /* 0x000fea0003800000 */
[----:B------:R1:W-:Y:S02]  /*0e30*/  STS [UR12+0x24], R2 ;  /* 0x00002402ff007988 */ /* 0x0003e4000800080c */
.L_x_38:
[----:B------:R-:W-:Y:S05]  /*0e40*/  @P2 BRA `(.L_x_40) ;  /* 0x00000000002c2947 */ /* 0x000fea0003800000 */
[----:B-1----:R-:W1:Y:S01]  /*0e50*/  LDS R2, [UR12+0x1c] ;  /* 0x00001c0cff027984 */ /* 0x002e620008000800 */
[----:B------:R-:W4:Y:S02]  /*0e60*/  LDC.64 R10, c[0x0][0x248] ;  /* 0x00009200ff0a7b82 */ /* 0x000f240000000a00 */
[--C-:B----4-:R-:W-:Y:S02]  /*0e70*/  SHF.R.U32.HI R5, RZ, 0x4, R11.reuse ;  /* 0x00000004ff057819 */ /* 0x110fe4000001160b */
[----:B--23--:R-:W-:-:S05]  /*0e80*/  SHF.R.U64 R3, R10, 0x4, R11 ;  /* 0x000000040a037819 */ /* 0x00cfca000000120b */
[----:B------:R2:W-:Y:S01]  /*0e90*/  STS [UR12+0xc], R3 ;  /* 0x00000c03ff007988 */ /* 0x0005e2000800080c */
[----:B-1----:R-:W-:-:S05]  /*0ea0*/  LOP3.LUT R2, R2, 0xf, R5, 0xb8, !PT ;  /* 0x0000000f02027812 */ /* 0x002fca00078eb805 */
[----:B------:R2:W-:Y:S02]  /*0eb0*/  STS [UR12+0x1c], R2 ;  /* 0x00001c02ff007988 */ /* 0x0005e4000800080c */
.L_x_39:
[----:B------:R-:W-:Y:S05]  /*0ec0*/  @P2 BRA `(.L_x_41) ;  /* 0x00000000001c2947 */ /* 0x000fea0003800000 */
[----:B--2---:R-:W2:Y:S02]  /*0ed0*/  LDS R2, [UR12+0x34] ;  /* 0x0000340cff027984 */ /* 0x004ea40008000800 */
[----:B--2---:R-:W-:-:S05]  /*0ee0*/  LOP3.LUT R2, R2, 0x7, RZ, 0xb8, !PT ;  /* 0x0000000702027812 */ /* 0x004fca00078eb8ff */
[----:B------:R2:W-:Y:S02]  /*0ef0*/  STS [UR12+0x34], R2 ;  /* 0x00003402ff007988 */ /* 0x0005e4000800080c */
.L_x_40:
[----:B------:R-:W-:Y:S05]  /*0f00*/  @P2 BRA `(.L_x_42) ;  /* 0x00000000001c2947 */ /* 0x000fea0003800000 */
[----:B-12---:R-:W1:Y:S02]  /*0f10*/  LDS R2, [UR12+0x34] ;  /* 0x0000340cff027984 */ /* 0x006e640008000800 */
[----:B-1----:R-:W-:-:S05]  /*0f20*/  LOP3.LUT R2, R2, 0x38, RZ, 0xb8, !PT ;  /* 0x0000003802027812 */ /* 0x002fca00078eb8ff */
[----:B------:R1:W-:Y:S02]  /*0f30*/  STS [UR12+0x34], R2 ;  /* 0x00003402ff007988 */ /* 0x0003e4000800080c */
.L_x_41:
[----:B------:R-:W-:Y:S05]  /*0f40*/  @P2 BRA `(.L_x_43) ;  /* 0x00000000001c2947 */ /* 0x000fea0003800000 */
[----:B-12---:R-:W1:Y:S02]  /*0f50*/  LDS R2, [UR12+0x8] ;  /* 0x0000080cff027984 */ /* 0x006e640008000800 */
[----:B-1----:R-:W-:-:S05]  /*0f60*/  LOP3.LUT R2, R2, 0x780, RZ, 0xb8, !PT ;  /* 0x0000078002027812 */ /* 0x002fca00078eb8ff */
[----:B------:R1:W-:Y:S02]  /*0f70*/  STS [UR12+0x8], R2 ;  /* 0x00000802ff007988 */ /* 0x0003e4000800080c */
.L_x_42:
[----:B------:R-:W-:Y:S05]  /*0f80*/  @P2 BRA `(.L_x_44) ;  /* 0x0000000000282947 */ /* 0x000fea0003800000 */
[----:B-12---:R-:W1:Y:S02]  /*0f90*/  LDS R2, [UR12+0x8] ;  /* 0x0000080cff027984 */ /* 0x006e640008000800 */
[----:B-1----:R-:W-:-:S05]  /*0fa0*/  LOP3.LUT R2, R2, 0x1800, RZ, 0xb8, !PT ;  /* 0x0000180002027812 */ /* 0x002fca00078eb8ff */
[----:B------:R1:W-:Y:S02]  /*0fb0*/  STS [UR12+0x8], R2 ;  /* 0x00000802ff007988 */ /* 0x0003e4000800080c */
.L_x_43:
[----:B------:R-:W-:Y:S05]  /*0fc0*/  @P2 BREAK B4 ;  /* 0x0000000000042942 */ /* 0x000fea0003800000 */
[----:B------:R-:W-:Y:S05]  /*0fd0*/  @P2 BRA `(.L_x_45) ;  /* 0x0000000000242947 */ /* 0x000fea0003800000 */
[----:B-12---:R-:W1:Y:S01]  /*0fe0*/  LDS R2, [UR12+0x8] ;  /* 0x0000080cff027984 */ /* 0x006e620008000800 */
[----:B---3--:R-:W-:-:S05]  /*0ff0*/  IMAD.MOV.U32 R3, RZ, RZ, 0x6000 ;  /* 0x00006000ff037424 */ /* 0x008fca00078e00ff */
[----:B-1----:R-:W-:-:S04]  /*1000*/  LOP3.LUT R2, R2, 0x4000, R3, 0xd8, !PT ;  /* 0x0000400002027812 */ /* 0x002fc800078ed803 */
[----:B------:R-:W-:-:S05]  /*1010*/  LOP3.LUT R2, R2, 0x400000, RZ, 0xb8, !PT ;  /* 0x0040000002027812 */ /* 0x000fca00078eb8ff */
[----:B------:R1:W-:Y:S02]  /*1020*/  STS [UR12+0x8], R2 ;  /* 0x00000802ff007988 */ /* 0x0003e4000800080c */
.L_x_44:
[----:B------:R-:W-:Y:S05]  /*1030*/  BSYNC B4 ;  /* 0x0000000000047941 */ /* 0x000fea0003800000 */
.L_x_35:
[----:B-12---:R-:W1:Y:S02]  /*1040*/  @!P2 LDS R2, [UR12+0x8] ;  /* 0x0000080cff02a984 */ /* 0x006e640008000800 */
[----:B-1----:R-:W-:-:S05]  /*1050*/  @!P2 LOP3.LUT R2, R2, 0x8000, RZ, 0xb8, !PT ;  /* 0x000080000202a812 */ /* 0x002fca00078eb8ff */
[----:B------:R1:W-:Y:S02]  /*1060*/  @!P2 STS [UR12+0x8], R2 ;  /* 0x00000802ff00a988 */ /* 0x0003e4000800080c */
.L_x_45:
[----:B------:R-:W-:Y:S05]  /*1070*/  BSYNC B3 ;  /* 0x0000000000037941 */ /* 0x000fea0003800000 */
.L_x_34:
[----:B------:R-:W-:Y:S05]  /*1080*/  WARPSYNC.ALL ;  /* 0x0000000000007948 */ /* 0x000fea0003800000 */
[----:B------:R-:W-:Y:S01]  /*1090*/  UIADD3 UR5, UR5, 0x100, URZ ;  /* 0x0000010005057890 */ /* 0x000fe2000fffe03f */
[----:B------:R-:W-:Y:S02]  /*10a0*/  ISETP.GE.AND P1, PT, R9, 0x1, PT ;  /* 0x000000010900780c */ /* 0x000fe40003f26270 */
[----:B------:R-:W-:Y:S02]  /*10b0*/  CS2R R24, SRZ ;  /* 0x0000000000187805 */ /* 0x000fe4000001ff00 */
[----:B------:R-:W-:Y:S01]  /*10c0*/  CS2R R26, SRZ ;  /* 0x00000000001a7805 */ /* 0x000fe2000001ff00 */
[----:B------:R-:W-:Y:S01]  /*10d0*/  UIADD3 UR28, UP0, UR5, UR28, URZ ;  /* 0x0000001c051c7290 */ /* 0x000fe2000ff1e03f */
[----:B------:R-:W-:-:S02]  /*10e0*/  CS2R R28, SRZ ;  /* 0x00000000001c7805 */ /* 0x000fc4000001ff00 */
[----:B------:R-:W-:Y:S02]  /*10f0*/  CS2R R30, SRZ ;  /* 0x00000000001e7805 */ /* 0x000fe4000001ff00 */
[----:B------:R-:W-:Y:S01]  /*1100*/  CS2R R32, SRZ ;  /* 0x0000000000207805 */ /* 0x000fe2000001ff00 */
[----:B------:R-:W-:Y:S01]  /*1110*/  ULEA.HI.X.SX32 UR29, UR5, UR29, 0x1, UP0 ;  /* 0x0000001d051d7291 */ /* 0x000fe200080f0e3f */
[----:B------:R-:W-:Y:S01]  /*1120*/  IMAD.MOV.U32 R34, RZ, RZ, RZ ;  /* 0x000000ffff227224 */ /* 0x000fe200078e00ff */
[----:B------:R-:W-:Y:S10]  /*1130*/  @P0 BRA `(.L_x_46) ;  /* 0x0000000000280947 */ /* 0x000ff40003800000 */
[----:B-12---:R-:W4:Y:S01]  /*1140*/  S2R R2, SR_LANEID ;  /* 0x0000000000027919 */ /* 0x006f220000000000 */
[----:B------:R-:W-:Y:S05]  /*1150*/  WARPSYNC.ALL ;  /* 0x0000000000007948 */ /* 0x000fea0003800000 */
[----:B----45:R-:W-:-:S05]  /*1160*/  IMAD.SHL.U32 R4, R2, 0x4, RZ ;  /* 0x0000000402047824 */ /* 0x030fca00078e00ff */
[----:B------:R-:W1:Y:S01]  /*1170*/  LDS R5, [R4+UR12] ;  /* 0x0000000c04057984 */ /* 0x000e620008000800 */
[----:B------:R-:W-:-:S05]  /*1180*/  IADD3 R2, P3, R4, UR28, RZ ;  /* 0x0000001c04027c10 */ /* 0x000fca000ff7e0ff */
[----:B---3--:R-:W-:-:S05]  /*1190*/  IMAD.X R3, RZ, RZ, UR29, P3 ;  /* 0x0000001dff037e24 */ /* 0x008fca00098e06ff */
[----:B-1----:R1:W2:Y:S01]  /*11a0*/  ATOMG.E.EXCH.STRONG.GPU PT, RZ, [R2], R5 ;  /* 0x0000000502ff73a8 */ /* 0x0022a200041ee100 */
[----:B------:R-:W-:-:S04]  /*11b0*/  DEPBAR {5,4,3,2,1,0} ;  /* 0x0000003f0000791a */ /* 0x000fc80000000000 */
[----:B------:R1:W-:Y:S01]  /*11c0*/  UTMACCTL.IV [UR28] ;  /* 0x000000001c0079b9 */ /* 0x0003e20008000000 */
[----:B------:R-:W-:Y:S01]  /*11d0*/  NOP ;  /* 0x0000000000007918 */ /* 0x000fe20000000000 */
.L_x_46:
[----:B------:R-:W-:Y:S05]  /*11e0*/  @P0 BRA `(.L_x_47) ;  /* 0x00000000000c0947 */ /* 0x000fea0003800000 */
[----:B------:R0:W-:Y:S01]  /*11f0*/  UTMACMDFLUSH ;  /* 0x00000000000079b7 */ /* 0x0001e20000000000 */
[----:B------:R-:W-:Y:S05]  /*1200*/  @P0 BRA `(.L_x_47) ;  /* 0x0000000000040947 */ /* 0x000fea0003800000 */
[----:B------:R-:W-:-:S04]  /*1210*/  DEPBAR.LE SB0, 0x0 ;  /* 0x000080000000791a */ /* 0x000fc80000000000 */
.L_x_47:
[----:B------:R-:W-:Y:S05]  /*1220*/  WARPSYNC.ALL ;  /* 0x0000000000007948 */ /* 0x000fea0003800000 */
[----:B--2---:R-:W-:Y:S01]  /*1230*/  BAR.SYNC.DEFER_BLOCKING 0x0 ;  /* 0x0000000000007b1d */ /* 0x004fe20000010000 */
[----:B------:R-:W-:Y:S01]  /*1240*/  USHF.L.U32 UR19, UR31, 0x6, URZ ;  /* 0x000000061f137899 */ /* 0x000fe2000800063f */
[----:B------:R-:W-:Y:S01]  /*1250*/  IMAD.MOV.U32 R35, RZ, RZ, RZ ;  /* 0x000000ffff237224 */ /* 0x000fe200078e00ff */
[----:B------:R-:W-:Y:S02]  /*1260*/  CS2R R36, SRZ ;  /* 0x0000000000247805 */ /* 0x000fe4000001ff00 */
[----:B------:R-:W-:-:S02]  /*1270*/  CS2R R38, SRZ ;  /* 0x0000000000267805 */ /* 0x000fc4000001ff00 */
[----:B------:R-:W-:Y:S01]  /*1280*/  CS2R R40, SRZ ;  /* 0x0000000000287805 */ /* 0x000fe2000001ff00 */
[----:B------:R-:W-:Y:S01]  /*1290*/  VOTEU.ALL UP0, P2 ;  /* 0x00000000003f7886 */ /* 0x000fe20001000000 */
[----:B------:R-:W-:Y:S01]  /*12a0*/  UMOV UR6, 0x1 ;  /* 0x0000000100067882 */ /* 0x000fe20000000000 */
[----:B------:R-:W-:Y:S01]  /*12b0*/  VOTEU.ALL UP1, P2 ;  /* 0x00000000003f7886 */ /* 0x000fe20001020000 */
[----:B------:R-:W-:Y:S01]  /*12c0*/  VOTEU.ALL UP2, P2 ;  /* 0x00000000003f7886 */ /* 0x000fe20001040000 */
[----:B------:R-:W-:Y:S01]  /*12d0*/  VOTEU.ALL UP3, P2 ;  /* 0x00000000003f7886 */ /* 0x000fe20001060000 */
[----:B------:R-:W-:-:S04]  /*12e0*/  @!UP0 UIADD3 UR8, -UR6, 0x100000, URZ ;  /* 0x0010000006088890 */ /* 0x000fc8000fffe13f */
[----:B------:R-:W-:Y:S02]  /*12f0*/  @!UP0 USHF.L.U32 UR9, UR8, 0xb, URZ ;  /* 0x0000000b08098899 */ /* 0x000fe4000800063f */
[----:B------:R-:W-:Y:S01]  /*1300*/  @!UP0 USHF.L.U32 UR8, UR8, 0x1, URZ ;  /* 0x0000000108088899 */ /* 0x000fe2000800063f */
[----:B------:R-:W-:Y:S01]  /*1310*/  CS2R R42, SRZ ;  /* 0x00000000002a7805 */ /* 0x000fe2000001ff00 */
        /* <DEDUP_REMOVED lines=12> */
[----:B------:R-:W-:Y:S01]  /*13e0*/  VOTEU.ALL UP0, P2 ;  /* 0x00000000003f7886 */ /* 0x000fe20001000000 */
[----:B------:R-:W-:Y:S02]  /*13f0*/  CS2R R50, SRZ ;  /* 0x0000000000327805 */ /* 0x000fe4000001ff00 */
[----:B------:R-:W-:Y:S02]  /*1400*/  CS2R R52, SRZ ;  /* 0x0000000000347805 */ /* 0x000fe4000001ff00 */
[----:B------:R-:W-:Y:S01]  /*1410*/  CS2R R54, SRZ ;  /* 0x0000000000367805 */ /* 0x000fe2000001ff00 */
[----:B------:R-:W2:Y:S02]  /*1420*/  FENCE.VIEW.ASYNC.S ;  /* 0x00000000000073c6 */ /* 0x000ea40000000000 */
[----:B--2---:R-:W2:Y:S02]  /*1430*/  @!UP0 SYNCS.EXCH.64 URZ, [UR12+0x8000], UR8 ;  /* 0x008000080c3f85b2 */ /* 0x004ea40008000100 */
[----:B--2---:R-:W-:Y:S06]  /*1440*/  BAR.SYNC.DEFER_BLOCKING 0x0 ;  /* 0x0000000000007b1d */ /* 0x004fec0000010000 */
[----:B------:R2:W4:Y:S02]  /*1450*/  @!UP1 SYNCS.EXCH.64 URZ, [UR12+0x8008], UR10 ;  /* 0x0080080a0c3f95b2 */ /* 0x0005240008000100 */
[----:B----4-:R-:W-:Y:S01]  /*1460*/  BAR.SYNC.DEFER_BLOCKING 0x0 ;  /* 0x0000000000007b1d */ /* 0x010fe20000010000 */
[----:B--2---:R-:W-:-:S05]  /*1470*/  USHF.L.U32 UR11, UR30, 0x6, URZ ;  /* 0x000000061e0b7899 */ /* 0x004fca000800063f */
[----:B------:R2:W4:Y:S02]  /*1480*/  @!UP2 SYNCS.EXCH.64 URZ, [UR12+0x8010], UR14 ;  /* 0x0080100e0c3fa5b2 */ /* 0x0005240008000100 */
[----:B----4-:R-:W-:Y:S06]  /*1490*/  BAR.SYNC.DEFER_BLOCKING 0x0 ;  /* 0x0000000000007b1d */ /* 0x010fec0000010000 */
[----:B------:R2:W4:Y:S01]  /*14a0*/  @!UP3 SYNCS.EXCH.64 URZ, [UR12+0x8018], UR6 ;  /* 0x008018060c3fb5b2 */ /* 0x0005220008000100 */
[----:B------:R-:W-:Y:S05]  /*14b0*/  @!P1 BRA `(.L_x_48) ;  /* 0x0000000400349947 */ /* 0x000fea0003800000 */
[----:B------:R-:W-:Y:S02]  /*14c0*/  CS2R R24, SRZ ;  /* 0x0000000000187805 */ /* 0x000fe4000001ff00 */
[----:B------:R-:W-:Y:S02]  /*14d0*/  CS2R R26, SRZ ;  /* 0x00000000001a7805 */ /* 0x000fe4000001ff00 */
[----:B------:R-:W-:Y:S02]  /*14e0*/  CS2R R28, SRZ ;  /* 0x00000000001c7805 */ /* 0x000fe4000001ff00 */
[----:B------:R-:W-:Y:S02]  /*14f0*/  CS2R R30, SRZ ;  /* 0x00000000001e7805 */ /* 0x000fe4000001ff00 */
[----:B------:R-:W-:Y:S02]  /*1500*/  CS2R R32, SRZ ;  /* 0x0000000000207805 */ /* 0x000fe4000001ff00 */
[----:B------:R-:W-:-:S02]  /*1510*/  CS2R R34, SRZ ;  /* 0x0000000000227805 */ /* 0x000fc4000001ff00 */
        /* <DEDUP_REMOVED lines=9> */
[----:B------:R-:W-:Y:S01]  /*15b0*/  CS2R R54, SRZ ;  /* 0x0000000000367805 */ /* 0x000fe2000001ff00 */
[----:B------:R-:W-:Y:S01]  /*15c0*/  UMOV UR5, URZ ;  /* 0x0000003f00057c82 */ /* 0x000fe20008000000 */
[----:B------:R-:W-:-:S05]  /*15d0*/  UMOV UR18, URZ ;  /* 0x0000003f00127c82 */ /* 0x000fca0008000000 */
.L_x_50:
[----:B----4-:R-:W-:Y:S01]  /*15e0*/  BAR.SYNC.DEFER_BLOCKING 0x0 ;  /* 0x0000000000007b1d */ /* 0x010fe20000010000 */
[----:B------:R-:W-:Y:S01]  /*15f0*/  ULEA UR13, UR5, UR12, 0x3 ;  /* 0x0000000c050d7291 */ /* 0x000fe2000f8e183f */
[----:B-1----:R-:W-:Y:S01]  /*1600*/  @!P2 IMAD.MOV.U32 R2, RZ, RZ, 0x2000 ;  /* 0x00002000ff02a424 */ /* 0x002fe200078e00ff */
[----:B------:R-:W-:Y:S01]  /*1610*/  ELECT P0, URZ, PT ;  /* 0x00000000003f782f */ /* 0x000fe20003800000 */
[----:B------:R-:W-:-:S03]  /*1620*/  ULEA UR16, UR5, UR12, 0xc ;  /* 0x0000000c05107291 */ /* 0x000fc6000f8e603f */
[----:B------:R-:W-:Y:S02]  /*1630*/  ISETP.LT.U32.AND P0, PT, R7, 0x20, P0 ;  /* 0x000000200700780c */ /* 0x000fe40000701070 */
[----:B------:R-:W-:Y:S01]  /*1640*/  ELECT P1, URZ, PT ;  /* 0x00000000003f782f */ /* 0x000fe20003820000 */
[----:B------:R-:W-:-:S03]  /*1650*/  UIADD3 UR8, UR16, 0x4000, URZ ;  /* 0x0000400010087890 */ /* 0x000fc6000fffe03f */
[----:B------:R-:W-:Y:S01]  /*1660*/  ISETP.LT.U32.AND P1, PT, R7, 0x20, P1 ;  /* 0x000000200700780c */ /* 0x000fe20000f21070 */
[----:B------:R-:W-:-:S06]  /*1670*/  UMOV UR10, UR18 ;  /* 0x00000012000a7c82 */ /* 0x000fcc0008000000 */
[----:B------:R-:W-:Y:S01]  /*1680*/  VOTEU.ANY UP0, P0 ;  /* 0x00000000003f7886 */ /* 0x000fe20000000100 */
[----:B------:R-:W-:Y:S01]  /*1690*/  VOTEU.ANY UP2, P0 ;  /* 0x00000000003f7886 */ /* 0x000fe20000040100 */
[----:B------:R1:W-:Y:S01]  /*16a0*/  @!P2 SYNCS.ARRIVE.TRANS64 RZ, [UR13+0x8000], R2 ;  /* 0x00800002ffffa9a7 */ /* 0x0003e2000800000d */
[----:B------:R4:W-:Y:S06]  /*16b0*/  MEMBAR.ALL.CTA ;  /* 0x0000000000007992 */ /* 0x0009ec0000008000 */
[----:B----4-:R-:W4:Y:S01]  /*16c0*/  FENCE.VIEW.ASYNC.S ;  /* 0x00000000000073c6 */ /* 0x010f220000000000 */
[----:B------:R-:W-:Y:S01]  /*16d0*/  @UP0 UIADD3 UR17, UR13, 0x8000, URZ ;  /* 0x000080000d110890 */ /* 0x000fe2000fffe03f */
[----:B--2---:R-:W-:Y:S01]  /*16e0*/  @UP0 UMOV UR6, UR24 ;  /* 0x0000001800060c82 */ /* 0x004fe20008000000 */
[----:B------:R-:W-:Y:S01]  /*16f0*/  @UP0 UMOV UR7, UR25 ;  /* 0x0000001900070c82 */ /* 0x000fe20008000000 */
[----:B----4-:R-:W-:Y:S01]  /*1700*/  VOTEU.ANY UP1, P1 ;  /* 0x00000000003f7886 */ /* 0x010fe20000820100 */
[----:B------:R-:W-:Y:S01]  /*1710*/  VOTEU.ANY UP3, P1 ;  /* 0x00000000003f7886 */ /* 0x000fe20000860100 */
[----:B-1----:R-:W-:-:S03]  /*1720*/  IMAD.U32 R2, RZ, RZ, UR4 ;  /* 0x00000004ff027e24 */ /* 0x002fc6000f8e00ff */
[----:B------:R-:W-:Y:S01]  /*1730*/  @UP1 UIADD3 UR9, UR13, 0x8000, URZ ;  /* 0x000080000d091890 */ /* 0x000fe2000fffe03f */
[----:B------:R-:W-:Y:S01]  /*1740*/  @UP1 UMOV UR14, UR26 ;  /* 0x0000001a000e1c82 */ /* 0x000fe20008000000 */
[----:B------:R-:W-:Y:S01]  /*1750*/  @UP1 UMOV UR15, UR27 ;  /* 0x0000001b000f1c82 */ /* 0x000fe20008000000 */
[----:B------:R-:W-:Y:S01]  /*1760*/  SHF.L.U32 R2, R2, 0x1f, RZ ;  /* 0x0000001f02027819 */ /* 0x000fe200000006ff */
[----:B------:R-:W-:Y:S06]  /*1770*/  BAR.SYNC.DEFER_BLOCKING 0x0 ;  /* 0x0000000000007b1d */ /* 0x000fec0000010000 */
[----:B------:R1:W-:Y:S02]  /*1780*/  @UP2 UTMALDG.2D [UR16], [UR6] ;  /* 0x00000010060025b4 */ /* 0x0003e40008008000 */
[----:B------:R-:W-:Y:S06]  /*1790*/  BAR.SYNC.DEFER_BLOCKING 0x0 ;  /* 0x0000000000007b1d */ /* 0x000fec0000010000 */
[----:B------:R1:W-:Y:S02]  /*17a0*/  @UP3 UTMALDG.2D [UR8], [UR14] ;  /* 0x000000080e0035b4 */ /* 0x0003e40008008000 */
[----:B------:R-:W-:Y:S06]  /*17b0*/  BAR.SYNC.DEFER_BLOCKING 0x0 ;  /* 0x0000000000007b1d */ /* 0x000fec0000010000 */
[----:B------:R-:W2:Y:S02]  /*17c0*/  SYNCS.PHASECHK.TRANS64.TRYWAIT P0, [UR13+0x8000], R2 ;  /* 0x00800002ff0075a7 */ /* 0x000ea4000800014d */
[----:B-12---:R-:W-:Y:S05]  /*17d0*/  @!P0 BRA `(.L_x_49) ;  /* 0x0000000400748947 */ /* 0x006fea0003800000 */
.L_x_51:
[----:B------:R-:W-:Y:S01]  /*17e0*/  USHF.R.U32.HI UR6, URZ, 0x4, UR16 ;  /* 0x000000043f067899 */ /* 0x000fe20008011610 */
[----:B------:R-:W-:Y:S02]  /*17f0*/  WARPGROUP.DEPBAR.LE gsb0, 0x0 ;  /* 0x00008000000079c5 */ /* 0x000fe40000010000 */
[----:B------:R-:W-:Y:S01]  /*1800*/  USHF.R.U32.HI UR8, URZ, 0x4, UR8 ;  /* 0x000000043f087899 */ /* 0x000fe20008011608 */
[----:B------:R-:W-:Y:S01]  /*1810*/  WARPGROUP.ARRIVE ;  /* 0x00000000000079c5 */ /* 0x000fe20000000000 */
[----:B------:R-:W-:Y:S01]  /*1820*/  USGXT.U32 UR6, UR6, 0xe ;  /* 0x0000000e0606789a */ /* 0x000fe20008000000 */
[----:B------:R-:W1:Y:S01]  /*1830*/  LDC R2, c[0x0][0x230] ;  /* 0x00008c00ff027b82 */ /* 0x000e620000000800 */
[----:B------:R-:W-:Y:S01]  /*1840*/  USGXT.U32 UR8, UR8, 0xe ;  /* 0x0000000e0808789a */ /* 0x000fe20008000000 */
[----:B------:R-:W-:Y:S01]  /*1850*/  UMOV UR21, 0x80000020 ;  /* 0x8000002000157882 */ /* 0x000fe20000000000 */
[----:B------:R-:W-:Y:S01]  /*1860*/  UMOV UR23, 0x80000020 ;  /* 0x8000002000177882 */ /* 0x000fe20000000000 */
[----:B------:R-:W-:-:S02]  /*1870*/  UIADD3 UR18, UR18, 0x40, URZ ;  /* 0x0000004012127890 */ /* 0x000fc4000fffe03f */
[----:B------:R-:W-:Y:S02]  /*1880*/  UMOV UR20, UR6 ;  /* 0x0000000600147c82 */ /* 0x000fe40008000000 */
[----:B------:R-:W-:Y:S01]  /*1890*/  UMOV UR22, UR8 ;  /* 0x0000000800167c82 */ /* 0x000fe20008000000 */
[----:B------:R-:W-:Y:S01]  /*18a0*/  UMOV UR7, URZ ;  /* 0x0000003f00077c82 */ /* 0x000fe20008000000 */
[----:B------:R-:W-:Y:S01]  /*18b0*/  QGMMA.64x64x32.F32.E4M3.E4M3 R24, gdesc[UR20], R24 ;  /* 0x00e00000141879f3 */ /* 0x000fe20008700818 */
[----:B------:R-:W-:Y:S01]  /*18c0*/  UMOV UR22, 0xfffffffe ;  /* 0xfffffffe00167882 */ /* 0x000fe20000000000 */
[----:B------:R-:W-:Y:S01]  /*18d0*/  UMOV UR23, 0x7fffffdf ;  /* 0x7fffffdf00177882 */ /* 0x000fe20000000000 */
[----:B------:R-:W-:Y:S01]  /*18e0*/  UIADD3 UR5, UR5, 0x1, URZ ;  /* 0x0000000105057890 */ /* 0x000fe2000fffe03f */
[----:B------:R-:W-:Y:S01]  /*18f0*/  UMOV UR9, URZ ;  /* 0x0000003f00097c82 */ /* 0x000fe20008000000 */
[----:B------:R-:W-:Y:S02]  /*1900*/  UIADD3.64 UR20, UR6, -UR22, URZ ;  /* 0x8000001606147297 */ /* 0x000fe4000fffe03f */
[----:B------:R-:W-:-:S02]  /*1910*/  UIADD3.64 UR22, UR8, -UR22, URZ ;  /* 0x8000001608167297 */ /* 0x000fc4000fffe03f */
[----:B------:R-:W-:Y:S01]  /*1920*/  UISETP.NE.U32.AND UP0, UPT, UR5, 0x4, UPT ;  /* 0x000000040500788c */ /* 0x000fe2000bf05070 */
[----:B-1----:R-:W-:-:S03]  /*1930*/  ISETP.LE.AND P0, PT, R2, UR18, PT ;  /* 0x0000001202007c0c */ /* 0x002fc6000bf03270 */
[----:B------:R-:W-:Y:S02]  /*1940*/  USEL UR6, URZ, 0x1, UP0 ;  /* 0x000000013f067887 */ /* 0x000fe40008000000 */
[----:B------:R-:W-:Y:S02]  /*1950*/  USEL UR5, UR5, URZ, UP0 ;  /* 0x0000003f05057287 */ /* 0x000fe40008000000 */
[----:B------:R-:W-:Y:S01]  /*1960*/  ULOP3.LUT UR4, UR4, UR6, URZ, 0x3c, !UPT ;  /* 0x0000000604047292 */ /* 0x000fe2000f8e3c3f */
[----:B------:R-:W-:Y:S05]  /*1970*/  QGMMA.64x64x32.F32.E4M3.E4M3 R24, gdesc[UR20], R24, gsb0 ;  /* 0x00e00000141879f3 */ /* 0x000fea0008000818 */
[----:B------:R-:W-:Y:S06]  /*1980*/  @!P0 BRA `(.L_x_50) ;  /* 0xfffffffc00148947 */ /* 0x000fec000383ffff */
.L_x_48:
[----:B------:R-:W-:Y:S02]  /*1990*/  WARPGROUP.DEPBAR.LE gsb0, 0x0 ;  /* 0x00008000000079c5 */ /* 0x000fe40000010000 */
[----:B----4-:R-:W-:Y:S01]  /*19a0*/  BAR.SYNC.DEFER_BLOCKING 0x0 ;  /* 0x0000000000007b1d */ /* 0x010fe20000010000 */
[C---:B-1----:R-:W-:Y:S01]  /*19b0*/  IMAD.SHL.U32 R2, R0.reuse, 0x20, RZ ;  /* 0x0000002000027824 */ /* 0x042fe200078e00ff */
[----:B------:R-:W-:Y:S01]  /*19c0*/  ELECT P0, URZ, PT ;  /* 0x00000000003f782f */ /* 0x000fe20003800000 */
[C---:B---3--:R-:W-:Y:S01]  /*19d0*/  IMAD.SHL.U32 R3, R0.reuse, 0x10, RZ ;  /* 0x0000001000037824 */ /* 0x048fe200078e00ff */
[----:B------:R-:W-:Y:S01]  /*19e0*/  F2FP.SATFINITE.E4M3.F32.PACK_AB_MERGE_C R24, R25, R24, RZ ;  /* 0x000000181918723e */ /* 0x000fe200048070ff */
[----:B------:R-:W-:Y:S01]  /*19f0*/  IMAD.SHL.U32 R0, R0, 0x2, RZ ;  /* 0x0000000200007824 */ /* 0x000fe200078e00ff */
[----:B------:R-:W-:Y:S01]  /*1a00*/  LOP3.LUT R2, R2, 0xc00, RZ, 0xc0, !PT ;  /* 0x00000c0002027812 */ /* 0x000fe200078ec0ff */
[----:B------:R-:W-:Y:S01]  /*1a10*/  UMOV UR13, UR11 ;  /* 0x0000000b000d7c82 */ /* 0x000fe20008000000 */
[----:B------:R-:W-:Y:S01]  /*1a20*/  F2FP.SATFINITE.E4M3.F32.PACK_AB_MERGE_C R26, R27, R26, RZ ;  /* 0x0000001a1b1a723e */ /* 0x000fe200048070ff */
[----:B--2---:R-:W-:Y:S01]  /*1a30*/  UMOV UR14, UR19 ;  /* 0x00000013000e7c82 */ /* 0x004fe20008000000 */
[----:B------:R-:W-:-:S02]  /*1a40*/  LOP3.LUT R3, R2, 0x1c0, R3, 0xf8, !PT ;  /* 0x000001c002037812 */ /* 0x000fc400078ef803 */
[----:B------:R-:W-:Y:S02]  /*1a50*/  F2FP.SATFINITE.E4M3.F32.PACK_AB_MERGE_C R28, R29, R28, RZ ;  /* 0x0000001c1d1c723e */ /* 0x000fe400048070ff */
[----:B------:R-:W-:Y:S02]  /*1a60*/  LOP3.LUT R3, R3, 0x36, R0, 0xf8, !PT ;  /* 0x0000003603037812 */ /* 0x000fe400078ef800 */
[----:B------:R-:W-:Y:S02]  /*1a70*/  F2FP.SATFINITE.E4M3.F32.PACK_AB_MERGE_C R30, R31, R30, RZ ;  /* 0x0000001e1f1e723e */ /* 0x000fe400048070ff */
[----:B------:R-:W-:Y:S02]  /*1a80*/  F2FP.SATFINITE.E4M3.F32.PACK_AB_MERGE_C R32, R33, R32, RZ ;  /* 0x000000202120723e */ /* 0x000fe400048070ff */
[----:B------:R-:W-:Y:S02]  /*1a90*/  F2FP.SATFINITE.E4M3.F32.PACK_AB_MERGE_C R34, R35, R34, RZ ;  /* 0x000000222322723e */ /* 0x000fe400048070ff */
[----:B------:R-:W-:Y:S01]  /*1aa0*/  F2FP.SATFINITE.E4M3.F32.PACK_AB_MERGE_C R36, R37, R36, RZ ;  /* 0x000000242524723e */ /* 0x000fe200048070ff */
[----:B------:R-:W1:Y:S02]  /*1ab0*/  @!P2 SYNCS.CCTL.IV [UR12+0x8000] ;  /* 0x00800000ff00a9b1 */ /* 0x000e64000800000c */
[----:B-1----:R-:W-:Y:S01]  /*1ac0*/  BAR.SYNC.DEFER_BLOCKING 0x0 ;  /* 0x0000000000007b1d */ /* 0x002fe20000010000 */
[----:B------:R-:W-:-:S02]  /*1ad0*/  F2FP.SATFINITE.E4M3.F32.PACK_AB_MERGE_C R38, R39, R38, RZ ;  /* 0x000000262726723e */ /* 0x000fc400048070ff */
[----:B------:R-:W-:Y:S02]  /*1ae0*/  ISETP.LT.U32.AND P0, PT, R7, 0x20, P0 ;  /* 0x000000200700780c */ /* 0x000fe40000701070 */
[----:B------:R-:W-:Y:S02]  /*1af0*/  LOP3.LUT R5, R3, 0x10, RZ, 0x3c, !PT ;  /* 0x0000001003057812 */ /* 0x000fe400078e3cff */
[----:B------:R-:W-:Y:S02]  /*1b00*/  F2FP.SATFINITE.E4M3.F32.PACK_AB_MERGE_C R40, R41, R40, RZ ;  /* 0x000000282928723e */ /* 0x000fe400048070ff */
[----:B------:R-:W-:Y:S02]  /*1b10*/  F2FP.SATFINITE.E4M3.F32.PACK_AB_MERGE_C R42, R43, R42, RZ ;  /* 0x0000002a2b2a723e */ /* 0x000fe400048070ff */
[----:B------:R-:W-:Y:S02]  /*1b20*/  F2FP.SATFINITE.E4M3.F32.PACK_AB_MERGE_C R44, R45, R44, RZ ;  /* 0x0000002c2d2c723e */ /* 0x000fe400048070ff */
[----:B------:R-:W-:-:S02]  /*1b30*/  F2FP.SATFINITE.E4M3.F32.PACK_AB_MERGE_C R46, R47, R46, RZ ;  /* 0x0000002e2f2e723e */ /* 0x000fc400048070ff */
[----:B------:R-:W-:Y:S01]  /*1b40*/  LOP3.LUT R7, R3, 0x20, RZ, 0x3c, !PT ;  /* 0x0000002003077812 */ /* 0x000fe200078e3cff */
[----:B------:R-:W-:Y:S01]  /*1b50*/  VOTEU.ANY UP0, P0 ;  /* 0x00000000003f7886 */ /* 0x000fe20000000100 */
[----:B------:R-:W-:Y:S01]  /*1b60*/  F2FP.SATFINITE.E4M3.F32.PACK_AB_MERGE_C R48, R49, R48, RZ ;  /* 0x000000303130723e */ /* 0x000fe200048070ff */
[----:B------:R-:W-:Y:S01]  /*1b70*/  VOTEU.ANY UP1, P0 ;  /* 0x00000000003f7886 */ /* 0x000fe20000020100 */
[----:B------:R-:W-:Y:S02]  /*1b80*/  F2FP.SATFINITE.E4M3.F32.PACK_AB_MERGE_C R50, R51, R50, RZ ;  /* 0x000000323332723e */ /* 0x000fe400048070ff */
[----:B------:R-:W-:Y:S01]  /*1b90*/  F2FP.SATFINITE.E4M3.F32.PACK_AB_MERGE_C R52, R53, R52, RZ ;  /* 0x000000343534723e */ /* 0x000fe200048070ff */
[----:B------:R-:W-:Y:S01]  /*1ba0*/  @UP0 UMOV UR6, UR28 ;  /* 0x0000001c00060c82 */ /* 0x000fe20008000000 */
[----:B------:R-:W-:Y:S01]  /*1bb0*/  F2FP.SATFINITE.E4M3.F32.PACK_AB_MERGE_C R54, R55, R54, RZ ;  /* 0x000000363736723e */ /* 0x000fe200048070ff */
[----:B------:R-:W1:Y:S02]  /*1bc0*/  @!P2 SYNCS.CCTL.IV [UR12+0x8008] ;  /* 0x00800800ff00a9b1 */ /* 0x000e64000800000c */
[----:B-1----:R-:W-:Y:S01]  /*1bd0*/  BAR.SYNC.DEFER_BLOCKING 0x0 ;  /* 0x0000000000007b1d */ /* 0x002fe20000010000 */
[----:B------:R-:W-:-:S05]  /*1be0*/  LOP3.LUT R9, R3, 0x30, RZ, 0x3c, !PT ;  /* 0x0000003003097812 */ /* 0x000fca00078e3cff */
[----:B------:R-:W-:Y:S01]  /*1bf0*/  @UP0 UMOV UR7, UR29 ;  /* 0x0000001d00070c82 */ /* 0x000fe20008000000 */
[----:B------:R-:W1:Y:S02]  /*1c00*/  @!P2 SYNCS.CCTL.IV [UR12+0x8010] ;  /* 0x00801000ff00a9b1 */ /* 0x000e64000800000c */
[----:B-1----:R-:W-:Y:S06]  /*1c10*/  BAR.SYNC.DEFER_BLOCKING 0x0 ;  /* 0x0000000000007b1d */ /* 0x002fec0000010000 */
[----:B------:R-:W1:Y:S02]  /*1c20*/  @!P2 SYNCS.CCTL.IV [UR12+0x8018] ;  /* 0x00801800ff00a9b1 */ /* 0x000e64000800000c */
[----:B-1----:R-:W-:Y:S04]  /*1c30*/  STS.U16 [R3+UR12], R24 ;  /* 0x0000001803007988 */ /* 0x002fe8000800040c */
[----:B------:R-:W-:Y:S04]  /*1c40*/  STS.U16 [R3+UR12+0x200], R26 ;  /* 0x0002001a03007988 */ /* 0x000fe8000800040c */
[----:B------:R-:W-:Y:S04]  /*1c50*/  STS.U16 [R3+UR12+0x8], R28 ;  /* 0x0000081c03007988 */ /* 0x000fe8000800040c */
[----:B------:R-:W-:Y:S04]  /*1c60*/  STS.U16 [R3+UR12+0x208], R30 ;  /* 0x0002081e03007988 */ /* 0x000fe8000800040c */
[----:B------:R-:W-:Y:S04]  /*1c70*/  STS.U16 [R5+UR12], R32 ;  /* 0x0000002005007988 */ /* 0x000fe8000800040c */
        /* <DEDUP_REMOVED lines=10> */
[----:B------:R-:W-:Y:S01]  /*1d20*/  STS.U16 [R9+UR12+0x208], R54 ;  /* 0x0002083609007988 */ /* 0x000fe2000800040c */
[----:B------:R1:W-:Y:S06]  /*1d30*/  MEMBAR.ALL.CTA ;  /* 0x0000000000007992 */ /* 0x0003ec0000008000 */
[----:B-1----:R-:W1:Y:S02]  /*1d40*/  FENCE.VIEW.ASYNC.S ;  /* 0x00000000000073c6 */ /* 0x002e640000000000 */
[----:B-1----:R-:W-:Y:S06]  /*1d50*/  BAR.SYNC.DEFER_BLOCKING 0x0 ;  /* 0x0000000000007b1d */ /* 0x002fec0000010000 */
[----:B------:R1:W-:Y:S01]  /*1d60*/  @UP1 UTMASTG.2D [UR12], [UR6] ;  /* 0x0000000c060013b5 */ /* 0x0003e20008008000 */
[----:B------:R0:W-:Y:S01]  /*1d70*/  UTMACMDFLUSH ;  /* 0x00000000000079b7 */ /* 0x0001e20000000000 */
[----:B------:R-:W-:-:S04]  /*1d80*/  DEPBAR.LE SB0, 0x0 ;  /* 0x000080000000791a */ /* 0x000fc80000000000 */
[----:B------:R-:W-:Y:S06]  /*1d90*/  BAR.SYNC.DEFER_BLOCKING 0x0 ;  /* 0x0000000000007b1d */ /* 0x000fec0000010000 */
[----:B-1----:R-:W-:Y:S05]  /*1da0*/  EXIT ;  /* 0x000000000000794d */ /* 0x002fea0003800000 */
.L_x_49:
[----:B------:R-:W1:Y:S02]  /*1db0*/  SYNCS.PHASECHK.TRANS64.TRYWAIT P0, [UR13+0x8000], R2 ;  /* 0x00800002ff0075a7 */ /* 0x000e64000800014d */
[----:B-1----:R-:W-:Y:S05]  /*1dc0*/  @!P0 BRA `(.L_x_49) ;  /* 0xfffffffc00f88947 */ /* 0x002fea000383ffff */
[----:B------:R-:W-:Y:S05]  /*1dd0*/  BRA `(.L_x_51) ;  /* 0xfffffff800807947 */ /* 0x000fea000383ffff */
.L_x_52:
[----:B------:R-:W-:-:S00]  /*1de0*/  BRA `(.L_x_52) ;  /* 0xfffffffc00fc7947 */ /* 0x000fc0000383ffff */
[----:B------:R-:W-:-:S00]  /*1df0*/  NOP ;  /* 0x0000000000007918 */ /* 0x000fc00000000000 */
        /* <DEDUP_REMOVED lines=8> */
.L_x_53:


//--------------------- .nv.shared.gluon_wgmma    --------------------------
	.section	.nv.shared.gluon_wgmma,"aw",@nobits
	.sectionflags	@""
	.align	16
	.zero		1024


//--------------------- .nv.shared.reserved.0     --------------------------
	.section	.nv.shared.reserved.0,"aw",@nobits
	.weak		__nv_reservedSMEM_offset_0_alias
	.size		__nv_reservedSMEM_offset_0_alias, 0, 0
	.other		__nv_reservedSMEM_offset_0_alias,@"STO_CUDA_RESERVED_SHARED STV_DEFAULT"
__nv_reservedSMEM_offset_0_alias:
	.zero		0


//--------------------- .nv.constant0.gluon_wgmma --------------------------
	.section	.nv.constant0.gluon_wgmma,"a",@progbits
	.sectionflags	@""
	.align	4
.nv.constant0.gluon_wgmma:
	.zero		608


//--------------------- SYMBOLS --------------------------

	.type		.nv.reservedSmem.offset0,@object
	.size		.nv.reservedSmem.offset0,0x4
